def attn_fwd(
    Q,
    K,
    V,
    Out,
    Lse,
    sm_scale,
    stride_qz,
    stride_qh,
    stride_qm,
    stride_qk,
    stride_kz,
    stride_kh,
    stride_kn,
    stride_kk,
    stride_vz,
    stride_vh,
    stride_vn,
    stride_vk,
    stride_oz,
    stride_oh,
    stride_om,
    stride_ok,
    seqlen_q,
    seqlen_k,
    BLOCK_M: tl.constexpr,
    BLOCK_N: tl.constexpr,
    HEAD_DIM: tl.constexpr,
    CAUSAL: tl.constexpr,
):
    start_m = tl.program_id(0)
    off_hz = tl.program_id(1)
    q_off = off_hz * stride_qh
    k_off = off_hz * stride_kh
    v_off = off_hz * stride_vh
    offs_m = start_m * BLOCK_M + tl.arange(0, BLOCK_M)
    offs_d = tl.arange(0, HEAD_DIM)
    offs_n = tl.arange(0, BLOCK_N)
    q_ptrs = Q + q_off + offs_m[:, None] * stride_qm + offs_d[None, :] * stride_qk
    k_ptrs = K + k_off + offs_d[:, None] * stride_kk + offs_n[None, :] * stride_kn
    v_ptrs = V + v_off + offs_n[:, None] * stride_vn + offs_d[None, :] * stride_vk
    m_i = tl.full([BLOCK_M], float("-inf"), dtype=tl.float32)
    l_i = tl.zeros([BLOCK_M], dtype=tl.float32) + 1.0
    acc = tl.zeros([BLOCK_M, HEAD_DIM], dtype=tl.float32)
    q = tl.load(q_ptrs)
    acc, l_i, m_i = _attn_fwd_inner(
        acc,
        l_i,
        m_i,
        q,
        k_ptrs,
        v_ptrs,
        sm_scale,
        stride_kn,
        stride_vn,
        start_m,
        seqlen_k,
        BLOCK_M,
        BLOCK_N,
        HEAD_DIM,
        CAUSAL,
    )
    acc = acc / l_i[:, None]
    lse = m_i + tl.math.log2(l_i) / 1.4426950408889634
    o_ptrs = (
        Out
        + off_hz * stride_oh
        + offs_m[:, None] * stride_om
        + offs_d[None, :] * stride_ok
    )
    tl.store(o_ptrs, acc.to(Out.dtype.element_ty))
    tl.store(Lse + off_hz * seqlen_q + offs_m, lse)

# config = {"BLOCK_M": 128, "BLOCK_N": 128, "HEAD_DIM": 32, "arch": "sm_100", "causal": false, "dtype": "fp8e4m3", "num_stages": 2, "num_warps": 8}
# arch = sm_100


// ===== COMPILED SASS (sm_100a) =====

	.target	sm_100a

	.elftype	@"ET_EXEC"


//--------------------- .note.nv.tkinfo           --------------------------
	.section	.note.nv.tkinfo,"",@"SHT_NOTE"
	.sectionflags	@"SHF_NOTE_NV_TKINFO"
	.tkinfo
        /*0018*/ 	.word	0x00000081
        /*0030*/ 	.string	""
        /*0030*/ 	.string	"ptxas-blackwell"
        /*0030*/ 	.string	"Cuda compilation tools, release 12.9, V12.9.86"
        /*0030*/ 	.string	"Build cuda_12.9.r12.9/compiler.36037853_0"
        /*0030*/ 	.string	"-v  -suppress-debug-info  -lineinfo  -arch sm_100a "



//--------------------- .note.nv.cuver            --------------------------
	.section	.note.nv.cuver,"",@"SHT_NOTE"
	.sectionflags	@"SHF_NOTE_NV_CUVER"
        /*0018*/ 	.short	0x0001
        /*001a*/ 	.short	0x0064
        /*001c*/ 	.short	0x0001
        /*001e*/ 	.short	0x0000
        /*0020*/ 	.short	0x0001
        /*0022*/ 	.short	0x0000


//--------------------- .nv.info                  --------------------------
	.section	.nv.info,"",@"SHT_CUDA_INFO"
	.align	4


	//----- nvinfo : EIATTR_REGCOUNT
	.align		4
        /*0000*/ 	.byte	0x04, 0x2f
        /*0002*/ 	.short	(.L_5 - .L_4)
	.align		4
.L_4:
        /*0004*/ 	.word	index@(attn_fwd)
        /*0008*/ 	.word	0x000000ad


	//----- nvinfo : EIATTR_FRAME_SIZE
	.align		4
.L_5:
        /*000c*/ 	.byte	0x04, 0x11
        /*000e*/ 	.short	(.L_7 - .L_6)
	.align		4
.L_6:
        /*0010*/ 	.word	index@($__internal_2_$__cuda_sm10x_tcgen05_guardrail_trap_unallocated_columns_being_dealloced)
        /*0014*/ 	.word	0x00000000


	//----- nvinfo : EIATTR_FRAME_SIZE
	.align		4
.L_7:
        /*0018*/ 	.byte	0x04, 0x11
        /*001a*/ 	.short	(.L_9 - .L_8)
	.align		4
.L_8:
        /*001c*/ 	.word	index@($__internal_1_$__cuda_sm10x_tcgen05_guardrail_trap_phase_invalid_during_alloc)
        /*0020*/ 	.word	0x00000000


	//----- nvinfo : EIATTR_FRAME_SIZE
	.align		4
.L_9:
        /*0024*/ 	.byte	0x04, 0x11
        /*0026*/ 	.short	(.L_11 - .L_10)
	.align		4
.L_10:
        /*0028*/ 	.word	index@($__internal_0_$__cuda_sm10x_tcgen05_guardrail_trap_col_being_dealloced_not_returned_by_alloc)
        /*002c*/ 	.word	0x00000000


	//----- nvinfo : EIATTR_FRAME_SIZE
	.align		4
.L_11:
        /*0030*/ 	.byte	0x04, 0x11
        /*0032*/ 	.short	(.L_13 - .L_12)
	.align		4
.L_12:
        /*0034*/ 	.word	index@(attn_fwd)
        /*0038*/ 	.word	0x00000000


	//----- nvinfo : EIATTR_MIN_STACK_SIZE
	.align		4
.L_13:
        /*003c*/ 	.byte	0x04, 0x12
        /*003e*/ 	.short	(.L_15 - .L_14)
	.align		4
.L_14:
        /*0040*/ 	.word	index@(attn_fwd)
        /*0044*/ 	.word	0x00000000
.L_15:


//--------------------- .nv.info.attn_fwd         --------------------------
	.section	.nv.info.attn_fwd,"",@"SHT_CUDA_INFO"
	.sectionflags	@""
	.align	4


	//----- nvinfo : EIATTR_CUDA_API_VERSION
	.align		4
        /*0000*/ 	.byte	0x04, 0x37
        /*0002*/ 	.short	(.L_17 - .L_16)
.L_16:
        /*0004*/ 	.word	0x00000081


	//----- nvinfo : EIATTR_KPARAM_INFO
	.align		4
.L_17:
        /*0008*/ 	.byte	0x04, 0x17
        /*000a*/ 	.short	(.L_19 - .L_18)
.L_18:
        /*000c*/ 	.word	0x00000000
        /*0010*/ 	.short	0x0019
        /*0012*/ 	.short	0x0080
        /*0014*/ 	.byte	0x00, 0xf4, 0x21, 0x00


	//----- nvinfo : EIATTR_KPARAM_INFO
	.align		4
.L_19:
        /*0018*/ 	.byte	0x04, 0x17
        /*001a*/ 	.short	(.L_21 - .L_20)
.L_20:
        /*001c*/ 	.word	0x00000000
        /*0020*/ 	.short	0x0018
        /*0022*/ 	.short	0x0078
        /*0024*/ 	.byte	0x00, 0xf4, 0x21, 0x00


	//----- nvinfo : EIATTR_KPARAM_INFO
	.align		4
.L_21:
        /*0028*/ 	.byte	0x04, 0x17
        /*002a*/ 	.short	(.L_23 - .L_22)
.L_22:
        /*002c*/ 	.word	0x00000000
        /*0030*/ 	.short	0x0017
        /*0032*/ 	.short	0x0070
        /*0034*/ 	.byte	0x00, 0xf0, 0x11, 0x00


	//----- nvinfo : EIATTR_KPARAM_INFO
	.align		4
.L_23:
        /*0038*/ 	.byte	0x04, 0x17
        /*003a*/ 	.short	(.L_25 - .L_24)
.L_24:
        /*003c*/ 	.word	0x00000000
        /*0040*/ 	.short	0x0016
        /*0042*/ 	.short	0x006c
        /*0044*/ 	.byte	0x00, 0xf0, 0x11, 0x00


	//----- nvinfo : EIATTR_KPARAM_INFO
	.align		4
.L_25:
        /*0048*/ 	.byte	0x04, 0x17
        /*004a*/ 	.short	(.L_27 - .L_26)
.L_26:
        /*004c*/ 	.word	0x00000000
        /*0050*/ 	.short	0x0015
        /*0052*/ 	.short	0x0068
        /*0054*/ 	.byte	0x00, 0xf0, 0x11, 0x00


	//----- nvinfo : EIATTR_KPARAM_INFO
	.align		4
.L_27:
        /*0058*/ 	.byte	0x04, 0x17
        /*005a*/ 	.short	(.L_29 - .L_28)
.L_28:
        /*005c*/ 	.word	0x00000000
        /*0060*/ 	.short	0x0014
        /*0062*/ 	.short	0x0064
        /*0064*/ 	.byte	0x00, 0xf0, 0x11, 0x00


	//----- nvinfo : EIATTR_KPARAM_INFO
	.align		4
.L_29:
        /*0068*/ 	.byte	0x04, 0x17
        /*006a*/ 	.short	(.L_31 - .L_30)
.L_30:
        /*006c*/ 	.word	0x00000000
        /*0070*/ 	.short	0x0013
        /*0072*/ 	.short	0x0060
        /*0074*/ 	.byte	0x00, 0xf0, 0x11, 0x00


	//----- nvinfo : EIATTR_KPARAM_INFO
	.align		4
.L_31:
        /*0078*/ 	.byte	0x04, 0x17
        /*007a*/ 	.short	(.L_33 - .L_32)
.L_32:
        /*007c*/ 	.word	0x00000000
        /*0080*/ 	.short	0x0012
        /*0082*/ 	.short	0x005c
        /*0084*/ 	.byte	0x00, 0xf0, 0x11, 0x00


	//----- nvinfo : EIATTR_KPARAM_INFO
	.align		4
.L_33:
        /*0088*/ 	.byte	0x04, 0x17
        /*008a*/ 	.short	(.L_35 - .L_34)
.L_34:
        /*008c*/ 	.word	0x00000000
        /*0090*/ 	.short	0x0011
        /*0092*/ 	.short	0x0058
        /*0094*/ 	.byte	0x00, 0xf0, 0x11, 0x00


	//----- nvinfo : EIATTR_KPARAM_INFO
	.align		4
.L_35:
        /*0098*/ 	.byte	0x04, 0x17
        /*009a*/ 	.short	(.L_37 - .L_36)
.L_36:
        /*009c*/ 	.word	0x00000000
        /*00a0*/ 	.short	0x0010
        /*00a2*/ 	.short	0x0054
        /*00a4*/ 	.byte	0x00, 0xf0, 0x11, 0x00


	//----- nvinfo : EIATTR_KPARAM_INFO
	.align		4
.L_37:
        /*00a8*/ 	.byte	0x04, 0x17
        /*00aa*/ 	.short	(.L_39 - .L_38)
.L_38:
        /*00ac*/ 	.word	0x00000000
        /*00b0*/ 	.short	0x000f
        /*00b2*/ 	.short	0x0050
        /*00b4*/ 	.byte	0x00, 0xf0, 0x11, 0x00


	//----- nvinfo : EIATTR_KPARAM_INFO
	.align		4
.L_39:
        /*00b8*/ 	.byte	0x04, 0x17
        /*00ba*/ 	.short	(.L_41 - .L_40)
.L_40:
        /*00bc*/ 	.word	0x00000000
        /*00c0*/ 	.short	0x000e
        /*00c2*/ 	.short	0x004c
        /*00c4*/ 	.byte	0x00, 0xf0, 0x11, 0x00


	//----- nvinfo : EIATTR_KPARAM_INFO
	.align		4
.L_41:
        /*00c8*/ 	.byte	0x04, 0x17
        /*00ca*/ 	.short	(.L_43 - .L_42)
.L_42:
        /*00cc*/ 	.word	0x00000000
        /*00d0*/ 	.short	0x000d
        /*00d2*/ 	.short	0x0048
        /*00d4*/ 	.byte	0x00, 0xf0, 0x11, 0x00


	//----- nvinfo : EIATTR_KPARAM_INFO
	.align		4
.L_43:
        /*00d8*/ 	.byte	0x04, 0x17
        /*00da*/ 	.short	(.L_45 - .L_44)
.L_44:
        /*00dc*/ 	.word	0x00000000
        /*00e0*/ 	.short	0x000c
        /*00e2*/ 	.short	0x0044
        /*00e4*/ 	.byte	0x00, 0xf0, 0x11, 0x00


	//----- nvinfo : EIATTR_KPARAM_INFO
	.align		4
.L_45:
        /*00e8*/ 	.byte	0x04, 0x17
        /*00ea*/ 	.short	(.L_47 - .L_46)
.L_46:
        /*00ec*/ 	.word	0x00000000
        /*00f0*/ 	.short	0x000b
        /*00f2*/ 	.short	0x0040
        /*00f4*/ 	.byte	0x00, 0xf0, 0x11, 0x00


	//----- nvinfo : EIATTR_KPARAM_INFO
	.align		4
.L_47:
        /*00f8*/ 	.byte	0x04, 0x17
        /*00fa*/ 	.short	(.L_49 - .L_48)
.L_48:
        /*00fc*/ 	.word	0x00000000
        /*0100*/ 	.short	0x000a
        /*0102*/ 	.short	0x003c
        /*0104*/ 	.byte	0x00, 0xf0, 0x11, 0x00


	//----- nvinfo : EIATTR_KPARAM_INFO
	.align		4
.L_49:
        /*0108*/ 	.byte	0x04, 0x17
        /*010a*/ 	.short	(.L_51 - .L_50)
.L_50:
        /*010c*/ 	.word	0x00000000
        /*0110*/ 	.short	0x0009
        /*0112*/ 	.short	0x0038
        /*0114*/ 	.byte	0x00, 0xf0, 0x11, 0x00


	//----- nvinfo : EIATTR_KPARAM_INFO
	.align		4
.L_51:
        /*0118*/ 	.byte	0x04, 0x17
        /*011a*/ 	.short	(.L_53 - .L_52)
.L_52:
        /*011c*/ 	.word	0x00000000
        /*0120*/ 	.short	0x0008
        /*0122*/ 	.short	0x0034
        /*0124*/ 	.byte	0x00, 0xf0, 0x11, 0x00


	//----- nvinfo : EIATTR_KPARAM_INFO
	.align		4
.L_53:
        /*0128*/ 	.byte	0x04, 0x17
        /*012a*/ 	.short	(.L_55 - .L_54)
.L_54:
        /*012c*/ 	.word	0x00000000
        /*0130*/ 	.short	0x0007
        /*0132*/ 	.short	0x0030
        /*0134*/ 	.byte	0x00, 0xf0, 0x11, 0x00


	//----- nvinfo : EIATTR_KPARAM_INFO
	.align		4
.L_55:
        /*0138*/ 	.byte	0x04, 0x17
        /*013a*/ 	.short	(.L_57 - .L_56)
.L_56:
        /*013c*/ 	.word	0x00000000
        /*0140*/ 	.short	0x0006
        /*0142*/ 	.short	0x002c
        /*0144*/ 	.byte	0x00, 0xf0, 0x11, 0x00


	//----- nvinfo : EIATTR_KPARAM_INFO
	.align		4
.L_57:
        /*0148*/ 	.byte	0x04, 0x17
        /*014a*/ 	.short	(.L_59 - .L_58)
.L_58:
        /*014c*/ 	.word	0x00000000
        /*0150*/ 	.short	0x0005
        /*0152*/ 	.short	0x0028
        /*0154*/ 	.byte	0x00, 0xf0, 0x11, 0x00


	//----- nvinfo : EIATTR_KPARAM_INFO
	.align		4
.L_59:
        /*0158*/ 	.byte	0x04, 0x17
        /*015a*/ 	.short	(.L_61 - .L_60)
.L_60:
        /*015c*/ 	.word	0x00000000
        /*0160*/ 	.short	0x0004
        /*0162*/ 	.short	0x0020
        /*0164*/ 	.byte	0x00, 0xf4, 0x21, 0x00


	//----- nvinfo : EIATTR_KPARAM_INFO
	.align		4
.L_61:
        /*0168*/ 	.byte	0x04, 0x17
        /*016a*/ 	.short	(.L_63 - .L_62)
.L_62:
        /*016c*/ 	.word	0x00000000
        /*0170*/ 	.short	0x0003
        /*0172*/ 	.short	0x0018
        /*0174*/ 	.byte	0x00, 0xf4, 0x21, 0x00


	//----- nvinfo : EIATTR_KPARAM_INFO
	.align		4
.L_63:
        /*0178*/ 	.byte	0x04, 0x17
        /*017a*/ 	.short	(.L_65 - .L_64)
.L_64:
        /*017c*/ 	.word	0x00000000
        /*0180*/ 	.short	0x0002
        /*0182*/ 	.short	0x0010
        /*0184*/ 	.byte	0x00, 0xf4, 0x21, 0x00


	//----- nvinfo : EIATTR_KPARAM_INFO
	.align		4
.L_65:
        /*0188*/ 	.byte	0x04, 0x17
        /*018a*/ 	.short	(.L_67 - .L_66)
.L_66:
        /*018c*/ 	.word	0x00000000
        /*0190*/ 	.short	0x0001
        /*0192*/ 	.short	0x0008
        /*0194*/ 	.byte	0x00, 0xf4, 0x21, 0x00


	//----- nvinfo : EIATTR_KPARAM_INFO
	.align		4
.L_67:
        /*0198*/ 	.byte	0x04, 0x17
        /*019a*/ 	.short	(.L_69 - .L_68)
.L_68:
        /*019c*/ 	.word	0x00000000
        /*01a0*/ 	.short	0x0000
        /*01a2*/ 	.short	0x0000
        /*01a4*/ 	.byte	0x00, 0xf4, 0x21, 0x00


	//----- nvinfo : EIATTR_AT_ENTRY_FRAGMENTS
	.align		4
.L_69:
        /*01a8*/ 	.byte	0x04, 0x4f
        /*01aa*/ 	.short	(.L_71 - .L_70)


	//   ....[0]....
.L_70:
        /*01ac*/ 	.word	0x00000004


	//----- nvinfo : EIATTR_RESERVED_SMEM_USED
	.align		4
.L_71:
        /*01b0*/ 	.byte	0x01, 0x41
	.zero		2


	//----- nvinfo : EIATTR_SPARSE_MMA_MASK
	.align		4
        /*01b4*/ 	.byte	0x03, 0x50
        /*01b6*/ 	.short	0x0000


	//----- nvinfo : EIATTR_TCGEN05_1CTA_USED
	.align		4
        /*01b8*/ 	.byte	0x01, 0x51
	.zero		2


	//----- nvinfo : EIATTR_MAXREG_COUNT
	.align		4
        /*01bc*/ 	.byte	0x03, 0x1b
        /*01be*/ 	.short	0x00ff


	//----- nvinfo : EIATTR_NUM_BARRIERS
	.align		4
        /*01c0*/ 	.byte	0x02, 0x4c
        /*01c2*/ 	.byte	0x01
	.zero		1


	//----- nvinfo : EIATTR_INT_WARP_WIDE_INSTR_OFFSETS
	.align		4
        /*01c4*/ 	.byte	0x04, 0x31
        /*01c6*/ 	.short	(.L_73 - .L_72)


	//   ....[0]....
.L_72:
        /*01c8*/ 	.word	0x00000e40


	//   ....[1]....
        /*01cc*/ 	.word	0x00000e50


	//   ....[2]....
        /*01d0*/ 	.word	0x000011d0


	//   ....[3]....
        /*01d4*/ 	.word	0x00001230


	//   ....[4]....
        /*01d8*/ 	.word	0x00003f80


	//   ....[5]....
        /*01dc*/ 	.word	0x000074e0


	//   ....[6]....
        /*01e0*/ 	.word	0x00007530


	//----- nvinfo : EIATTR_COOP_GROUP_MASK_REGIDS
	.align		4
.L_73:
        /*01e4*/ 	.byte	0x04, 0x29
        /*01e6*/ 	.short	(.L_75 - .L_74)


	//   ....[0]....
.L_74:
        /*01e8*/ 	.word	0xffffffff


	//   ....[1]....
        /*01ec*/ 	.word	0xffffffff


	//   ....[2]....
        /*01f0*/ 	.word	0xffffffff


	//   ....[3]....
        /*01f4*/ 	.word	0xffffffff


	//   ....[4]....
        /*01f8*/ 	.word	0xffffffff


	//   ....[5]....
        /*01fc*/ 	.word	0xffffffff


	//   ....[6]....
        /*0200*/ 	.word	0xffffffff


	//   ....[7]....
        /*0204*/ 	.word	0xffffffff


	//----- nvinfo : EIATTR_COOP_GROUP_INSTR_OFFSETS
	.align		4
.L_75:
        /*0208*/ 	.byte	0x04, 0x28
        /*020a*/ 	.short	(.L_77 - .L_76)


	//   ....[0]....
.L_76:
        /*020c*/ 	.word	0x00000050


	//   ....[1]....
        /*0210*/ 	.word	0x00000310


	//   ....[2]....
        /*0214*/ 	.word	0x00001c00


	//   ....[3]....
        /*0218*/ 	.word	0x00003600


	//   ....[4]....
        /*021c*/ 	.word	0x00004840


	//   ....[5]....
        /*0220*/ 	.word	0x00005990


	//   ....[6]....
        /*0224*/ 	.word	0x00007370


	//   ....[7]....
        /*0228*/ 	.word	0x000075e0


	//----- nvinfo : EIATTR_VRC_CTA_INIT_COUNT
	.align		4
.L_77:
        /*022c*/ 	.byte	0x02, 0x4a
        /*022e*/ 	.byte	0x80
	.zero		1


	//----- nvinfo : EIATTR_MBARRIER_INSTR_OFFSETS
	.align		4
        /*0230*/ 	.byte	0x04, 0x39
        /*0232*/ 	.short	(.L_79 - .L_78)


	//   ....[0]....
.L_78:
        /*0234*/ 	.word	0x00000fd0
        /*0238*/ 	.word	0x000000ff
        /*023c*/ 	.word	0x00000000
        /*0240*/ 	.short	0x0100
        /*0242*/ 	.byte	0x0c
	.zero		1


	//   ....[1]....
        /*0244*/ 	.word	0x00001220
        /*0248*/ 	.word	0x000000ff
        /*024c*/ 	.word	0x00008008
        /*0250*/ 	.short	0x0100
        /*0252*/ 	.byte	0x0b
	.zero		1


	//   ....[2]....
        /*0254*/ 	.word	0x000013b0
        /*0258*/ 	.word	0x000000ff
        /*025c*/ 	.word	0x00006000
        /*0260*/ 	.short	0x0100
        /*0262*/ 	.byte	0x0b
	.zero		1


	//   ....[3]....
        /*0264*/ 	.word	0x000014f0
        /*0268*/ 	.word	0x000000ff
        /*026c*/ 	.word	0x00006000
        /*0270*/ 	.short	0x010a
        /*0272*/ 	.byte	0x0b
	.zero		1


	//   ....[4]....
        /*0274*/ 	.word	0x000015a0
        /*0278*/ 	.word	0x000000ff
        /*027c*/ 	.word	0x00006000
        /*0280*/ 	.short	0x0108
        /*0282*/ 	.byte	0x0b
	.zero		1


	//   ....[5]....
        /*0284*/ 	.word	0x000040c0
        /*0288*/ 	.word	0x000000ff
        /*028c*/ 	.word	0x00008010
        /*0290*/ 	.short	0x0100
        /*0292*/ 	.byte	0x0b
	.zero		1


	//   ....[6]....
        /*0294*/ 	.word	0x000041b0
        /*0298*/ 	.word	0x000000ff
        /*029c*/ 	.word	0x00008010
        /*02a0*/ 	.short	0x010a
        /*02a2*/ 	.byte	0x0b
	.zero		1


	//   ....[7]....
        /*02a4*/ 	.word	0x00004220
        /*02a8*/ 	.word	0x000000ff
        /*02ac*/ 	.word	0x00008010
        /*02b0*/ 	.short	0x0108
        /*02b2*/ 	.byte	0x0b
	.zero		1


	//   ....[8]....
        /*02b4*/ 	.word	0x000058e0
        /*02b8*/ 	.word	0x000000ff
        /*02bc*/ 	.word	0x00000000
        /*02c0*/ 	.short	0x010a
        /*02c2*/ 	.byte	0x0c
	.zero		1


	//   ....[9]....
        /*02c4*/ 	.word	0x00006360
        /*02c8*/ 	.word	0x000000ff
        /*02cc*/ 	.word	0x00000000
        /*02d0*/ 	.short	0x010a
        /*02d2*/ 	.byte	0x0c
	.zero		1


	//   ....[10]....
        /*02d4*/ 	.word	0x00006470
        /*02d8*/ 	.word	0x000000ff
        /*02dc*/ 	.word	0x00008000
        /*02e0*/ 	.short	0x0108
        /*02e2*/ 	.byte	0x0b
	.zero		1


	//   ....[11]....
        /*02e4*/ 	.word	0x000064a0
        /*02e8*/ 	.word	0x000000ff
        /*02ec*/ 	.word	0x00008008
        /*02f0*/ 	.short	0x0108
        /*02f2*/ 	.byte	0x0b
	.zero		1


	//   ....[12]....
        /*02f4*/ 	.word	0x00007600
        /*02f8*/ 	.word	0x000000ff
        /*02fc*/ 	.word	0x00006000
        /*0300*/ 	.short	0x010a
        /*0302*/ 	.byte	0x0b
	.zero		1


	//   ....[13]....
        /*0304*/ 	.word	0x00007630
        /*0308*/ 	.word	0x000000ff
        /*030c*/ 	.word	0x00008010
        /*0310*/ 	.short	0x010a
        /*0312*/ 	.byte	0x0b
	.zero		1


	//   ....[14]....
        /*0314*/ 	.word	0x00007660
        /*0318*/ 	.word	0x000000ff
        /*031c*/ 	.word	0x00000000
        /*0320*/ 	.short	0x010a
        /*0322*/ 	.byte	0x0c
	.zero		1


	//   ....[15]....
        /*0324*/ 	.word	0x00007690
        /*0328*/ 	.word	0x000000ff
        /*032c*/ 	.word	0x00000000
        /*0330*/ 	.short	0x010a
        /*0332*/ 	.byte	0x0c
	.zero		1


	//----- nvinfo : EIATTR_NUM_MBARRIERS
	.align		4
.L_79:
        /*0334*/ 	.byte	0x03, 0x38
        /*0336*/ 	.short	0xffff


	//----- nvinfo : EIATTR_EXIT_INSTR_OFFSETS
	.align		4
        /*0338*/ 	.byte	0x04, 0x1c
        /*033a*/ 	.short	(.L_81 - .L_80)


	//   ....[0]....
.L_80:
        /*033c*/ 	.word	0x000075f0


	//----- nvinfo : EIATTR_REQNTID
	.align		4
.L_81:
        /*0340*/ 	.byte	0x04, 0x10
        /*0342*/ 	.short	(.L_83 - .L_82)
.L_82:
        /*0344*/ 	.word	0x00000100
        /*0348*/ 	.word	0x00000001
        /*034c*/ 	.word	0x00000001


	//----- nvinfo : EIATTR_CRS_STACK_SIZE
	.align		4
.L_83:
        /*0350*/ 	.byte	0x04, 0x1e
        /*0352*/ 	.short	(.L_85 - .L_84)
.L_84:
        /*0354*/ 	.word	0x00000000


	//----- nvinfo : EIATTR_CBANK_PARAM_SIZE
	.align		4
.L_85:
        /*0358*/ 	.byte	0x03, 0x19
        /*035a*/ 	.short	0x0088


	//----- nvinfo : EIATTR_PARAM_CBANK
	.align		4
        /*035c*/ 	.byte	0x04, 0x0a
        /*035e*/ 	.short	(.L_87 - .L_86)
	.align		4
.L_86:
        /*0360*/ 	.word	index@(.nv.constant0.attn_fwd)
        /*0364*/ 	.short	0x0380
        /*0366*/ 	.short	0x0088


	//----- nvinfo : EIATTR_SW_WAR
	.align		4
.L_87:
        /*0368*/ 	.byte	0x04, 0x36
        /*036a*/ 	.short	(.L_89 - .L_88)
.L_88:
        /*036c*/ 	.word	0x00000008
.L_89:


//--------------------- .nv.compat                --------------------------
	.section	.nv.compat,"",@"SHT_CUDA_COMPAT_INFO"
	.align	4
        /*0000*/ 	.byte	0x02, 0x02, 0x02, 0x00, 0x02, 0x05, 0x05, 0x00, 0x02, 0x03, 0x00, 0x00, 0x02, 0x06, 0x01, 0x00


//--------------------- .nv.callgraph             --------------------------
	.section	.nv.callgraph,"",@"SHT_CUDA_CALLGRAPH"
	.align	4
	.sectionentsize	8
	.align		4
        /*0000*/ 	.word	0x00000000
	.align		4
        /*0004*/ 	.word	0xffffffff
	.align		4
        /*0008*/ 	.word	0x00000000
	.align		4
        /*000c*/ 	.word	0xfffffffe
	.align		4
        /*0010*/ 	.word	0x00000000
	.align		4
        /*0014*/ 	.word	0xfffffffd
	.align		4
        /*0018*/ 	.word	0x00000000
	.align		4
        /*001c*/ 	.word	0xfffffffc


//--------------------- .nv.constant4             --------------------------
	.section	.nv.constant4,"a",@progbits
	.align	8
	.align		8
.nv.constant4:
        /*0000*/ 	.dword	_$_str


//--------------------- .text.attn_fwd            --------------------------
	.section	.text.attn_fwd,"ax",@progbits
	.align	128
        .global         attn_fwd
        .type           attn_fwd,@function
        .size           attn_fwd,(.L_x_27 - attn_fwd)
        .other          attn_fwd,@"STO_CUDA_ENTRY STV_DEFAULT"
attn_fwd:
.text.attn_fwd:
[----:B------:R-:W0:Y:S01]  /*0000*/  LDC R1, c[0x0][0x37c] ;  /* 0x0000df00ff017b82 */ /* 0x000e220000000800 */
[----:B------:R-:W1:Y:S02]  /*0010*/  S2R R68, SR_TID.X ;  /* 0x0000000000447919 */ /* 0x000e640000002100 */
[----:B-1----:R-:W-:-:S13]  /*0020*/  ISETP.GE.U32.AND P0, PT, R68, 0x20, PT ;  /* 0x000000204400780c */ /* 0x002fda0003f06070 */
[----:B------:R-:W-:Y:S05]  /*0030*/  @P0 BRA `(.L_x_0) ;  /* 0x0000000000b80947 */ /* 0x000fea0003800000 */
[----:B------:R-:W1:Y:S01]  /*0040*/  S2UR UR6, SR_CgaCtaId ;  /* 0x00000000000679c3 */ /* 0x000e620000008800 */
[----:B------:R-:W-:Y:S01]  /*0050*/  NOP ;  /* 0x0000000000007918 */ /* 0x000fe20000000000 */
[----:B------:R-:W-:Y:S02]  /*0060*/  UMOV UR4, 0x40 ;  /* 0x0000004000047882 */ /* 0x000fe40000000000 */
[----:B-1----:R-:W-:-:S09]  /*0070*/  ULEA UR4, UR6, UR4, 0x18 ;  /* 0x0000000406047291 */ /* 0x002fd2000f8ec0ff */
[----:B------:R-:W1:Y:S01]  /*0080*/  LDS.U8 R0, [UR4] ;  /* 0x00000004ff007984 */ /* 0x000e620008000000 */
[----:B------:R-:W-:Y:S02]  /*0090*/  UMOV UR4, 0x400 ;  /* 0x0000040000047882 */ /* 0x000fe40000000000 */
[----:B------:R-:W-:Y:S01]  /*00a0*/  ULEA UR4, UR6, UR4, 0x18 ;  /* 0x0000000406047291 */ /* 0x000fe2000f8ec0ff */
[----:B-1----:R-:W-:-:S13]  /*00b0*/  ISETP.NE.AND P1, PT, R0, RZ, PT ;  /* 0x000000ff0000720c */ /* 0x002fda0003f25270 */
[----:B------:R-:W-:Y:S05]  /*00c0*/  @P1 BRA `(.L_x_1) ;  /* 0x00000000007c1947 */ /* 0x000fea0003800000 */
[----:B------:R-:W-:-:S13]  /*00d0*/  ELECT P1, URZ, PT ;  /* 0x0000000000ff782f */ /* 0x000fda0003820000 */
[----:B------:R-:W-:Y:S05]  /*00e0*/  @!P1 BRA `(.L_x_2) ;  /* 0x0000000000849947 */ /* 0x000fea0003800000 */
[----:B------:R-:W-:Y:S01]  /*00f0*/  UMOV UR5, 0x8 ;  /* 0x0000000800057882 */ /* 0x000fe20000000000 */
[----:B------:R-:W-:Y:S01]  /*0100*/  HFMA2 R4, -RZ, RZ, 0, 5.9604644775390625e-08 ;  /* 0x00000001ff047431 */ /* 0x000fe200000001ff */
[----:B------:R-:W-:-:S03]  /*0110*/  MOV R5, 0xff ;  /* 0x000000ff00057802 */ /* 0x000fc60000000f00 */
[----:B------:R-:W-:Y:S04]  /*0120*/  DEPBAR.LE SB1, 0x36 ;  /* 0x00009d800000791a */ /* 0x000fe80000000000 */
[----:B------:R-:W1:Y:S02]  /*0130*/  UTCATOMSWS.FIND_AND_SET.ALIGN UP0, UR5, UR5 ;  /* 0x00000005000575e3 */ /* 0x000e640008000800 */
[----:B-1----:R-:W-:-:S04]  /*0140*/  PLOP3.LUT P1, PT, PT, PT, UP0, 0x80, 0x8 ;  /* 0x000000000008781c */ /* 0x002fc80003f2f008 */
[----:B------:R-:W-:-:S04]  /*0150*/  SEL R0, RZ, 0xffffffff, !P1 ;  /* 0xffffffffff007807 */ /* 0x000fc80004800000 */
[----:B------:R-:W-:Y:S02]  /*0160*/  ISETP.NE.AND P1, PT, R0, RZ, PT ;  /* 0x000000ff0000720c */ /* 0x000fe40003f25270 */
[----:B------:R-:W-:-:S11]  /*0170*/  MOV R0, UR5 ;  /* 0x0000000500007c02 */ /* 0x000fd60008000f00 */
[----:B------:R-:W-:Y:S05]  /*0180*/  @P1 BRA `(.L_x_3) ;  /* 0x0000000000241947 */ /* 0x000fea0003800000 */
.L_x_4:
[----:B------:R-:W-:Y:S05]  /*0190*/  NANOSLEEP 0x64 ;  /* 0x000000640000795d */ /* 0x000fea0003800000 */
[----:B------:R-:W-:-:S05]  /*01a0*/  UMOV UR5, 0x8 ;  /* 0x0000000800057882 */ /* 0x000fca0000000000 */
[----:B------:R-:W-:Y:S04]  /*01b0*/  DEPBAR.LE SB1, 0x36 ;  /* 0x00009d800000791a */ /* 0x000fe80000000000 */
[----:B------:R-:W1:Y:S02]  /*01c0*/  UTCATOMSWS.FIND_AND_SET.ALIGN UP0, UR5, UR5 ;  /* 0x00000005000575e3 */ /* 0x000e640008000800 */
[----:B-1----:R-:W-:-:S04]  /*01d0*/  PLOP3.LUT P1, PT, PT, PT, UP0, 0x80, 0x8 ;  /* 0x000000000008781c */ /* 0x002fc80003f2f008 */
[----:B------:R-:W-:-:S04]  /*01e0*/  SEL R0, RZ, 0xffffffff, !P1 ;  /* 0xffffffffff007807 */ /* 0x000fc80004800000 */
[----:B------:R-:W-:Y:S02]  /*01f0*/  ISETP.NE.AND P1, PT, R0, RZ, PT ;  /* 0x000000ff0000720c */ /* 0x000fe40003f25270 */
[----:B------:R-:W-:-:S11]  /*0200*/  MOV R0, UR5 ;  /* 0x0000000500007c02 */ /* 0x000fd60008000f00 */
[----:B------:R-:W-:Y:S05]  /*0210*/  @!P1 BRA `(.L_x_4) ;  /* 0xfffffffc00dc9947 */ /* 0x000fea000383ffff */
.L_x_3:
[----:B------:R-:W-:Y:S01]  /*0220*/  IADD3 R3, PT, PT, R0, 0x10, RZ ;  /* 0x0000001000037810 */ /* 0x000fe20007ffe0ff */
[----:B------:R-:W-:Y:S01]  /*0230*/  UMOV UR5, 0x50 ;  /* 0x0000005000057882 */ /* 0x000fe20000000000 */
[----:B------:R-:W-:Y:S01]  /*0240*/  SHF.L.U32 R2, R5, R0, RZ ;  /* 0x0000000005027219 */ /* 0x000fe200000006ff */
[----:B------:R-:W-:Y:S01]  /*0250*/  ULEA UR5, UR6, UR5, 0x18 ;  /* 0x0000000506057291 */ /* 0x000fe2000f8ec0ff */
[----:B------:R-:W-:Y:S02]  /*0260*/  SHF.L.U32 R3, R4, R3, RZ ;  /* 0x0000000304037219 */ /* 0x000fe400000006ff */
[----:B------:R-:W-:Y:S02]  /*0270*/  SHF.L.U32 R0, R0, 0x5, RZ ;  /* 0x0000000500007819 */ /* 0x000fe400000006ff */
[----:B------:R-:W-:-:S05]  /*0280*/  LOP3.LUT R2, R3, R2, RZ, 0xfc, !PT ;  /* 0x0000000203027212 */ /* 0x000fca00078efcff */
[----:B------:R1:W-:Y:S04]  /*0290*/  ATOMS.OR RZ, [UR5], R2 ;  /* 0x00000002ffff798c */ /* 0x0003e8000b000005 */
[----:B------:R1:W-:Y:S01]  /*02a0*/  STS [UR4], R0 ;  /* 0x00000000ff007988 */ /* 0x0003e20008000804 */
[----:B------:R-:W-:Y:S05]  /*02b0*/  BRA `(.L_x_2) ;  /* 0x0000000000107947 */ /* 0x000fea0003800000 */
.L_x_1:
[----:B------:R-:W-:Y:S02]  /*02c0*/  MOV R0, 0xffffffff ;  /* 0xffffffff00007802 */ /* 0x000fe40000000f00 */
[----:B------:R-:W-:-:S03]  /*02d0*/  MOV R2, 0x300 ;  /* 0x0000030000027802 */ /* 0x000fc60000000f00 */
[----:B------:R1:W-:Y:S04]  /*02e0*/  STS [UR4], R0 ;  /* 0x00000000ff007988 */ /* 0x0003e80008000804 */
[----:B01----:R-:W-:Y:S05]  /*02f0*/  CALL.REL.NOINC `($__internal_1_$__cuda_sm10x_tcgen05_guardrail_trap_phase_invalid_during_alloc) ;  /* 0x0000007000fc7944 */ /* 0x003fea0003c00000 */
.L_x_2:
[----:B------:R-:W-:Y:S05]  /*0300*/  WARPSYNC.ALL ;  /* 0x0000000000007948 */ /* 0x000fea0003800000 */
[----:B------:R-:W-:Y:S01]  /*0310*/  NOP ;  /* 0x0000000000007918 */ /* 0x000fe20000000000 */
.L_x_0:
[----:B------:R-:W2:Y:S01]  /*0320*/  S2R R3, SR_CTAID.X ;  /* 0x0000000000037919 */ /* 0x000ea20000002500 */
[----:B------:R-:W3:Y:S01]  /*0330*/  S2UR UR6, SR_CgaCtaId ;  /* 0x00000000000679c3 */ /* 0x000ee20000008800 */
[----:B------:R-:W4:Y:S01]  /*0340*/  LDCU.64 UR4, c[0x0][0x3b0] ;  /* 0x00007600ff0477ac */ /* 0x000f220008000a00 */
[----:B-1----:R-:W-:Y:S02]  /*0350*/  SHF.R.U32.HI R2, RZ, 0x7, R68 ;  /* 0x00000007ff027819 */ /* 0x002fe40000011644 */
[----:B------:R-:W-:Y:S01]  /*0360*/  LOP3.LUT R0, R68, 0x7f, RZ, 0xc0, !PT ;  /* 0x0000007f44007812 */ /* 0x000fe200078ec0ff */
[----:B------:R-:W-:Y:S01]  /*0370*/  UMOV UR11, 0x400 ;  /* 0x00000400000b7882 */ /* 0x000fe20000000000 */
[----:B------:R-:W-:Y:S01]  /*0380*/  SGXT.U32 R2, R2, 0x1 ;  /* 0x000000010202781a */ /* 0x000fe20000000000 */
[----:B------:R-:W1:Y:S01]  /*0390*/  LDCU.64 UR22, c[0x0][0x358] ;  /* 0x00006b00ff1677ac */ /* 0x000e620008000a00 */
[----:B------:R-:W4:Y:S01]  /*03a0*/  S2UR UR10, SR_CTAID.Y ;  /* 0x00000000000a79c3 */ /* 0x000f220000002600 */
[----:B------:R-:W0:Y:S07]  /*03b0*/  LDCU UR16, c[0x0][0x3f0] ;  /* 0x00007e00ff1077ac */ /* 0x000e2e0008000800 */
[----:B------:R-:W0:Y:S08]  /*03c0*/  LDC R34, c[0x0][0x3b8] ;  /* 0x0000ee00ff227b82 */ /* 0x000e300000000800 */
[----:B------:R-:W1:Y:S01]  /*03d0*/  LDC.64 R18, c[0x0][0x380] ;  /* 0x0000e000ff127b82 */ /* 0x000e620000000a00 */
[----:B---3--:R-:W-:-:S07]  /*03e0*/  ULEA UR11, UR6, UR11, 0x18 ;  /* 0x0000000b060b7291 */ /* 0x008fce000f8ec0ff */
[----:B------:R-:W-:Y:S01]  /*03f0*/  BAR.SYNC.DEFER_BLOCKING 0x0 ;  /* 0x0000000000007b1d */ /* 0x000fe20000010000 */
[----:B--2---:R-:W-:Y:S01]  /*0400*/  LEA R3, R3, R0, 0x7 ;  /* 0x0000000003037211 */ /* 0x004fe200078e38ff */
[----:B----4-:R-:W-:-:S06]  /*0410*/  UIMAD UR4, UR10, UR4, URZ ;  /* 0x000000040a0472a4 */ /* 0x010fcc000f8e02ff */
[----:B------:R-:W2:Y:S01]  /*0420*/  LDC.64 R144, c[0x0][0x3c0] ;  /* 0x0000f000ff907b82 */ /* 0x000ea20000000a00 */
[----:B------:R-:W-:Y:S01]  /*0430*/  IMAD R5, R3, UR5, RZ ;  /* 0x0000000503057c24 */ /* 0x000fe2000f8e02ff */
[----:B------:R-:W-:Y:S01]  /*0440*/  USHF.R.S32.HI UR5, URZ, 0x1f, UR4 ;  /* 0x0000001fff057899 */ /* 0x000fe20008011404 */
[----:B0-----:R-:W-:-:S03]  /*0450*/  IMAD R7, R2, R34, RZ ;  /* 0x0000002202077224 */ /* 0x001fc600078e02ff */
[----:B------:R-:W-:Y:S02]  /*0460*/  SHF.R.S32.HI R4, RZ, 0x1f, R5 ;  /* 0x0000001fff047819 */ /* 0x000fe40000011405 */
[----:B------:R-:W0:Y:S01]  /*0470*/  LDC.64 R38, c[0x0][0x388] ;  /* 0x0000e200ff267b82 */ /* 0x000e220000000a00 */
[C---:B------:R-:W-:Y:S02]  /*0480*/  LEA R8, R34.reuse, R7, 0x1 ;  /* 0x0000000722087211 */ /* 0x040fe400078e08ff */
[----:B-1----:R-:W-:Y:S01]  /*0490*/  IADD3 R18, P1, P2, R5, UR4, R18 ;  /* 0x0000000405127c10 */ /* 0x002fe2000fa3e012 */
[----:B------:R-:W1:Y:S01]  /*04a0*/  LDCU UR4, c[0x0][0x3c8] ;  /* 0x00007900ff0477ac */ /* 0x000e620008000800 */
[----:B------:R-:W3:Y:S01]  /*04b0*/  LDS R29, [UR11] ;  /* 0x0000000bff1d7984 */ /* 0x000ee20008000800 */
[----:B------:R-:W-:Y:S02]  /*04c0*/  LEA R9, R34, R8, 0x1 ;  /* 0x0000000822097211 */ /* 0x000fe400078e08ff */
[----:B------:R-:W-:Y:S01]  /*04d0*/  IADD3.X R20, PT, PT, R4, UR5, R19, P1, P2 ;  /* 0x0000000504147c10 */ /* 0x000fe20008fe4413 */
[----:B------:R-:W-:Y:S01]  /*04e0*/  BAR.SYNC.DEFER_BLOCKING 0x0 ;  /* 0x0000000000007b1d */ /* 0x000fe20000010000 */
[----:B------:R-:W-:-:S02]  /*04f0*/  IADD3 R4, P1, PT, R7, R18, RZ ;  /* 0x0000001207047210 */ /* 0x000fc40007f3e0ff */
[----:B------:R-:W-:Y:S02]  /*0500*/  IADD3 R6, P2, PT, R8, R18, RZ ;  /* 0x0000001208067210 */ /* 0x000fe40007f5e0ff */
[----:B------:R-:W-:Y:S02]  /*0510*/  LEA R11, R34, R9, 0x1 ;  /* 0x00000009220b7211 */ /* 0x000fe400078e08ff */
[-C--:B------:R-:W-:Y:S02]  /*0520*/  LEA.HI.X.SX32 R5, R7, R20.reuse, 0x1, P1 ;  /* 0x0000001407057211 */ /* 0x080fe400008f0eff */
[----:B------:R-:W-:Y:S02]  /*0530*/  LEA.HI.X.SX32 R7, R8, R20, 0x1, P2 ;  /* 0x0000001408077211 */ /* 0x000fe400010f0eff */
[----:B------:R-:W-:Y:S02]  /*0540*/  IADD3 R8, P1, PT, R9, R18, RZ ;  /* 0x0000001209087210 */ /* 0x000fe40007f3e0ff */
[----:B------:R-:W-:-:S02]  /*0550*/  LEA R13, R34, R11, 0x1 ;  /* 0x0000000b220d7211 */ /* 0x000fc400078e08ff */
[----:B------:R-:W-:Y:S02]  /*0560*/  LEA.HI.X.SX32 R9, R9, R20, 0x1, P1 ;  /* 0x0000001409097211 */ /* 0x000fe400008f0eff */
[C---:B------:R-:W-:Y:S02]  /*0570*/  LEA R14, R34.reuse, R13, 0x1 ;  /* 0x0000000d220e7211 */ /* 0x040fe400078e08ff */
[C---:B------:R-:W-:Y:S02]  /*0580*/  IADD3 R12, P1, PT, R13.reuse, R18, RZ ;  /* 0x000000120d0c7210 */ /* 0x040fe40007f3e0ff */
[----:B------:R-:W-:Y:S02]  /*0590*/  LEA R15, R34, R14, 0x1 ;  /* 0x0000000e220f7211 */ /* 0x000fe400078e08ff */
[----:B------:R-:W-:Y:S01]  /*05a0*/  LEA.HI.X.SX32 R13, R13, R20, 0x1, P1 ;  /* 0x000000140d0d7211 */ /* 0x000fe200008f0eff */
[----:B------:R4:W5:Y:S01]  /*05b0*/  LDG.E.U8 R22, desc[UR22][R4.64] ;  /* 0x0000001604167981 */ /* 0x000962000c1e1100 */
[----:B------:R-:W-:-:S02]  /*05c0*/  IADD3 R10, P2, PT, R11, R18, RZ ;  /* 0x000000120b0a7210 */ /* 0x000fc40007f5e0ff */
[----:B------:R-:W-:Y:S01]  /*05d0*/  LEA R16, R34, R15, 0x1 ;  /* 0x0000000f22107211 */ /* 0x000fe200078e08ff */
[----:B------:R0:W5:Y:S01]  /*05e0*/  LDG.E.U8 R19, desc[UR22][R6.64] ;  /* 0x0000001606137981 */ /* 0x000162000c1e1100 */
[----:B------:R-:W-:-:S03]  /*05f0*/  LEA.HI.X.SX32 R11, R11, R20, 0x1, P2 ;  /* 0x000000140b0b7211 */ /* 0x000fc600010f0eff */
[----:B------:R1:W5:Y:S01]  /*0600*/  LDG.E.U8 R24, desc[UR22][R8.64] ;  /* 0x0000001608187981 */ /* 0x000362000c1e1100 */
[----:B----4-:R-:W-:Y:S02]  /*0610*/  IADD3 R4, P1, PT, R14, R18, RZ ;  /* 0x000000120e047210 */ /* 0x010fe40007f3e0ff */
[----:B------:R-:W-:Y:S01]  /*0620*/  LEA R17, R34, R16, 0x1 ;  /* 0x0000001022117211 */ /* 0x000fe200078e08ff */
[----:B------:R4:W5:Y:S01]  /*0630*/  LDG.E.U8 R21, desc[UR22][R10.64] ;  /* 0x000000160a157981 */ /* 0x000962000c1e1100 */
[----:B------:R-:W-:Y:S02]  /*0640*/  LEA.HI.X.SX32 R5, R14, R20, 0x1, P1 ;  /* 0x000000140e057211 */ /* 0x000fe400008f0eff */
[CC--:B0-----:R-:W-:Y:S01]  /*0650*/  IADD3 R6, P1, PT, R15.reuse, R18.reuse, RZ ;  /* 0x000000120f067210 */ /* 0x0c1fe20007f3e0ff */
[----:B------:R0:W5:Y:S01]  /*0660*/  LDG.E.U8 R26, desc[UR22][R12.64] ;  /* 0x000000160c1a7981 */ /* 0x000162000c1e1100 */
[----:B------:R-:W-:Y:S02]  /*0670*/  IADD3 R14, P2, PT, R16, R18, RZ ;  /* 0x00000012100e7210 */ /* 0x000fe40007f5e0ff */
[----:B------:R-:W-:Y:S01]  /*0680*/  LEA.HI.X.SX32 R7, R15, R20, 0x1, P1 ;  /* 0x000000140f077211 */ /* 0x000fe200008f0eff */
[----:B------:R2:W5:Y:S01]  /*0690*/  LDG.E.U8 R23, desc[UR22][R4.64] ;  /* 0x0000001604177981 */ /* 0x000562000c1e1100 */
[----:B-1----:R-:W-:-:S02]  /*06a0*/  IADD3 R8, P1, PT, R17, R18, RZ ;  /* 0x0000001211087210 */ /* 0x002fc40007f3e0ff */
[C---:B----4-:R-:W-:Y:S01]  /*06b0*/  LEA R11, R34.reuse, R17, 0x1 ;  /* 0x00000011220b7211 */ /* 0x050fe200078e08ff */
[----:B------:R1:W5:Y:S01]  /*06c0*/  LDG.E.U8 R28, desc[UR22][R6.64] ;  /* 0x00000016061c7981 */ /* 0x000362000c1e1100 */
[----:B------:R-:W-:Y:S02]  /*06d0*/  LEA.HI.X.SX32 R9, R17, R20, 0x1, P1 ;  /* 0x0000001411097211 */ /* 0x000fe400008f0eff */
[C---:B------:R-:W-:Y:S02]  /*06e0*/  IADD3 R10, P1, PT, R11.reuse, R18, RZ ;  /* 0x000000120b0a7210 */ /* 0x040fe40007f3e0ff */
[----:B0-----:R-:W-:Y:S01]  /*06f0*/  LEA R13, R34, R11, 0x1 ;  /* 0x0000000b220d7211 */ /* 0x001fe200078e08ff */
[----:B------:R-:W5:Y:S01]  /*0700*/  LDG.E.U8 R30, desc[UR22][R8.64] ;  /* 0x00000016081e7981 */ /* 0x000f62000c1e1100 */
[-C--:B------:R-:W-:Y:S02]  /*0710*/  LEA.HI.X.SX32 R15, R16, R20.reuse, 0x1, P2 ;  /* 0x00000014100f7211 */ /* 0x080fe400010f0eff */
[----:B------:R-:W-:-:S02]  /*0720*/  LEA.HI.X.SX32 R11, R11, R20, 0x1, P1 ;  /* 0x000000140b0b7211 */ /* 0x000fc400008f0eff */
[----:B------:R-:W-:Y:S01]  /*0730*/  LEA R16, R34, R13, 0x1 ;  /* 0x0000000d22107211 */ /* 0x000fe200078e08ff */
[----:B------:R0:W5:Y:S01]  /*0740*/  LDG.E.U8 R25, desc[UR22][R14.64] ;  /* 0x000000160e197981 */ /* 0x000162000c1e1100 */
[CC--:B--2---:R-:W-:Y:S02]  /*0750*/  IADD3 R4, P1, PT, R13.reuse, R18.reuse, RZ ;  /* 0x000000120d047210 */ /* 0x0c4fe40007f3e0ff */
[----:B------:R-:W-:Y:S01]  /*0760*/  IADD3 R12, P2, PT, R16, R18, RZ ;  /* 0x00000012100c7210 */ /* 0x000fe20007f5e0ff */
[----:B------:R-:W5:Y:S01]  /*0770*/  LDG.E.U8 R27, desc[UR22][R10.64] ;  /* 0x000000160a1b7981 */ /* 0x000f62000c1e1100 */
[----:B------:R-:W-:Y:S02]  /*0780*/  LEA.HI.X.SX32 R5, R13, R20, 0x1, P1 ;  /* 0x000000140d057211 */ /* 0x000fe400008f0eff */
[----:B------:R-:W-:Y:S02]  /*0790*/  LEA R17, R34, R16, 0x1 ;  /* 0x0000001022117211 */ /* 0x000fe400078e08ff */
[----:B------:R-:W-:Y:S01]  /*07a0*/  LEA.HI.X.SX32 R13, R16, R20, 0x1, P2 ;  /* 0x00000014100d7211 */ /* 0x000fe200010f0eff */
[----:B------:R2:W5:Y:S01]  /*07b0*/  LDG.E.U8 R32, desc[UR22][R4.64] ;  /* 0x0000001604207981 */ /* 0x000562000c1e1100 */
[----:B------:R-:W-:-:S02]  /*07c0*/  LEA R16, R34, R17, 0x1 ;  /* 0x0000001122107211 */ /* 0x000fc400078e08ff */
[C---:B-1----:R-:W-:Y:S02]  /*07d0*/  IADD3 R6, P1, PT, R17.reuse, R18, RZ ;  /* 0x0000001211067210 */ /* 0x042fe40007f3e0ff */
[----:B0-----:R-:W-:Y:S01]  /*07e0*/  LEA R15, R34, R16, 0x1 ;  /* 0x00000010220f7211 */ /* 0x001fe200078e08ff */
[----:B------:R0:W5:Y:S01]  /*07f0*/  LDG.E.U8 R13, desc[UR22][R12.64] ;  /* 0x000000160c0d7981 */ /* 0x000162000c1e1100 */
[----:B--2---:R-:W-:Y:S02]  /*0800*/  SHF.R.U32.HI R4, RZ, 0x5, R68 ;  /* 0x00000005ff047819 */ /* 0x004fe40000011644 */
[----:B------:R-:W-:Y:S02]  /*0810*/  LEA.HI.X.SX32 R7, R17, R20, 0x1, P1 ;  /* 0x0000001411077211 */ /* 0x000fe400008f0eff */
[----:B------:R-:W-:Y:S02]  /*0820*/  SGXT.U32 R4, R4, 0x3 ;  /* 0x000000030404781a */ /* 0x000fe40000000000 */
[----:B------:R-:W-:-:S02]  /*0830*/  IADD3 R8, P1, PT, R16, R18, RZ ;  /* 0x0000001210087210 */ /* 0x000fc40007f3e0ff */
[----:B------:R-:W-:Y:S01]  /*0840*/  LEA R17, R34, R15, 0x1 ;  /* 0x0000000f22117211 */ /* 0x000fe200078e08ff */
[----:B0-----:R-:W-:Y:S01]  /*0850*/  IMAD R12, R4, R145, RZ ;  /* 0x00000091040c7224 */ /* 0x001fe200078e02ff */
[----:B------:R-:W-:Y:S01]  /*0860*/  LEA.HI.X.SX32 R9, R16, R20, 0x1, P1 ;  /* 0x0000001410097211 */ /* 0x000fe200008f0eff */
[----:B------:R-:W5:Y:S01]  /*0870*/  LDG.E.U8 R34, desc[UR22][R6.64] ;  /* 0x0000001606227981 */ /* 0x000f62000c1e1100 */
[-C--:B------:R-:W-:Y:S02]  /*0880*/  IADD3 R14, P2, PT, R15, R18.reuse, RZ ;  /* 0x000000120f0e7210 */ /* 0x080fe40007f5e0ff */
[----:B------:R-:W-:Y:S02]  /*0890*/  IADD3 R10, P1, PT, R17, R18, RZ ;  /* 0x00000012110a7210 */ /* 0x000fe40007f3e0ff */
[----:B------:R-:W-:Y:S01]  /*08a0*/  LEA R16, R145, R12, 0x3 ;  /* 0x0000000c91107211 */ /* 0x000fe200078e18ff */
[----:B------:R0:W5:Y:S01]  /*08b0*/  LDG.E.U8 R9, desc[UR22][R8.64] ;  /* 0x0000001608097981 */ /* 0x000162000c1e1100 */
[----:B------:R-:W-:-:S02]  /*08c0*/  LEA.HI.X.SX32 R15, R15, R20, 0x1, P2 ;  /* 0x000000140f0f7211 */ /* 0x000fc400010f0eff */
[----:B------:R-:W-:Y:S02]  /*08d0*/  LEA.HI.X.SX32 R11, R17, R20, 0x1, P1 ;  /* 0x00000014110b7211 */ /* 0x000fe400008f0eff */
[----:B------:R-:W-:Y:S01]  /*08e0*/  LOP3.LUT R4, R68, 0x1f, RZ, 0xc0, !PT ;  /* 0x0000001f44047812 */ /* 0x000fe200078ec0ff */
[----:B------:R1:W5:Y:S01]  /*08f0*/  LDG.E.U8 R36, desc[UR22][R14.64] ;  /* 0x000000160e247981 */ /* 0x000362000c1e1100 */
[----:B0-----:R-:W-:-:S03]  /*0900*/  LEA R8, R145, R16, 0x3 ;  /* 0x0000001091087211 */ /* 0x001fc600078e18ff */
[----:B------:R0:W5:Y:S01]  /*0910*/  LDG.E.U8 R11, desc[UR22][R10.64] ;  /* 0x000000160a0b7981 */ /* 0x000162000c1e1100 */
[--C-:B------:R-:W-:Y:S01]  /*0920*/  SHF.R.S32.HI R7, RZ, 0x7, R68.reuse ;  /* 0x00000007ff077819 */ /* 0x100fe20000011444 */
[----:B------:R-:W-:Y:S01]  /*0930*/  IMAD R6, R4, UR4, RZ ;  /* 0x0000000404067c24 */ /* 0x000fe2000f8e02ff */
[----:B-1----:R-:W-:Y:S01]  /*0940*/  SHF.R.U32.HI R14, RZ, 0x5, R68 ;  /* 0x00000005ff0e7819 */ /* 0x002fe20000011644 */
[----:B------:R-:W-:Y:S01]  /*0950*/  IMAD R5, R144, UR10, RZ ;  /* 0x0000000a90057c24 */ /* 0x000fe2000f8e02ff */
[C---:B0-----:R-:W-:Y:S02]  /*0960*/  LEA R10, R145.reuse, R8, 0x3 ;  /* 0x00000008910a7211 */ /* 0x041fe400078e18ff */
[----:B------:R-:W-:Y:S02]  /*0970*/  R2UR UR18, R14 ;  /* 0x000000000e1272ca */ /* 0x000fe400000e0000 */
[----:B------:R-:W-:Y:S02]  /*0980*/  LEA R14, R145, R10, 0x3 ;  /* 0x0000000a910e7211 */ /* 0x000fe400078e18ff */
[----:B------:R-:W-:-:S02]  /*0990*/  SGXT R4, R7, 0x1 ;  /* 0x000000010704781a */ /* 0x000fc40000000200 */
[--C-:B------:R-:W-:Y:S02]  /*09a0*/  IADD3 R87, P1, P2, R6, R38, R5.reuse ;  /* 0x0000002606577210 */ /* 0x100fe40007a3e005 */
[----:B------:R-:W-:Y:S02]  /*09b0*/  SHF.R.S32.HI R7, RZ, 0x1f, R6 ;  /* 0x0000001fff077819 */ /* 0x000fe40000011406 */
[C---:B------:R-:W-:Y:S02]  /*09c0*/  LEA R6, R145.reuse, R14, 0x3 ;  /* 0x0000000e91067211 */ /* 0x040fe400078e18ff */
[----:B------:R-:W-:Y:S02]  /*09d0*/  SHF.R.S32.HI R18, RZ, 0x1f, R5 ;  /* 0x0000001fff127819 */ /* 0x000fe40000011405 */
[----:B------:R-:W-:Y:S02]  /*09e0*/  LOP3.LUT R69, R4, 0x90, RZ, 0xc0, !PT ;  /* 0x0000009004457812 */ /* 0x000fe400078ec0ff */
[----:B------:R-:W-:-:S02]  /*09f0*/  LEA R4, R145, R6, 0x3 ;  /* 0x0000000691047211 */ /* 0x000fc400078e18ff */
[----:B------:R-:W-:Y:S02]  /*0a00*/  IADD3.X R7, PT, PT, R7, R39, R18, P1, P2 ;  /* 0x0000002707077210 */ /* 0x000fe40000fe4412 */
[C---:B------:R-:W-:Y:S02]  /*0a10*/  LEA R18, R145.reuse, R4, 0x3 ;  /* 0x0000000491127211 */ /* 0x040fe400078e18ff */
[-C--:B------:R-:W-:Y:S02]  /*0a20*/  IADD3 R132, P3, PT, R8, R87.reuse, RZ ;  /* 0x0000005708847210 */ /* 0x080fe40007f7e0ff */
[----:B------:R-:W-:Y:S02]  /*0a30*/  LEA R20, R145, R18, 0x3 ;  /* 0x0000001291147211 */ /* 0x000fe400078e18ff */
[----:B------:R-:W-:Y:S02]  /*0a40*/  IADD3 R136, P1, PT, R12, R87, RZ ;  /* 0x000000570c887210 */ /* 0x000fe40007f3e0ff */
[----:B------:R-:W-:-:S02]  /*0a50*/  LEA.HI.X.SX32 R133, R8, R7, 0x1, P3 ;  /* 0x0000000708857211 */ /* 0x000fc400018f0eff */
[C---:B------:R-:W-:Y:S02]  /*0a60*/  LEA R8, R145.reuse, R20, 0x3 ;  /* 0x0000001491087211 */ /* 0x040fe400078e18ff */
[----:B------:R-:W-:Y:S02]  /*0a70*/  LEA.HI.X.SX32 R137, R12, R7, 0x1, P1 ;  /* 0x000000070c897211 */ /* 0x000fe400008f0eff */
[-C--:B------:R-:W-:Y:S02]  /*0a80*/  IADD3 R126, P3, PT, R6, R87.reuse, RZ ;  /* 0x00000057067e7210 */ /* 0x080fe40007f7e0ff */
[----:B------:R-:W-:Y:S02]  /*0a90*/  LEA R12, R145, R8, 0x3 ;  /* 0x00000008910c7211 */ /* 0x000fe400078e18ff */
[----:B------:R-:W-:Y:S02]  /*0aa0*/  IADD3 R130, P1, PT, R10, R87, RZ ;  /* 0x000000570a827210 */ /* 0x000fe40007f3e0ff */
[----:B------:R-:W-:-:S02]  /*0ab0*/  LEA.HI.X.SX32 R127, R6, R7, 0x1, P3 ;  /* 0x00000007067f7211 */ /* 0x000fc400018f0eff */
[----:B------:R-:W-:Y:S02]  /*0ac0*/  IADD3 R134, P2, PT, R16, R87, RZ ;  /* 0x0000005710867210 */ /* 0x000fe40007f5e0ff */
[C---:B------:R-:W-:Y:S02]  /*0ad0*/  LEA R6, R145.reuse, R12, 0x3 ;  /* 0x0000000c91067211 */ /* 0x040fe400078e18ff */
[----:B------:R-:W-:Y:S02]  /*0ae0*/  LEA.HI.X.SX32 R131, R10, R7, 0x1, P1 ;  /* 0x000000070a837211 */ /* 0x000fe400008f0eff */
[----:B------:R-:W-:Y:S02]  /*0af0*/  IADD3 R120, P1, PT, R4, R87, RZ ;  /* 0x0000005704787210 */ /* 0x000fe40007f3e0ff */
[----:B------:R-:W-:Y:S02]  /*0b00*/  LEA.HI.X.SX32 R135, R16, R7, 0x1, P2 ;  /* 0x0000000710877211 */ /* 0x000fe400010f0eff */
[----:B------:R-:W-:-:S02]  /*0b10*/  LEA R10, R145, R6, 0x3 ;  /* 0x00000006910a7211 */ /* 0x000fc400078e18ff */
[----:B------:R-:W-:Y:S02]  /*0b20*/  IADD3 R128, P2, PT, R14, R87, RZ ;  /* 0x000000570e807210 */ /* 0x000fe40007f5e0ff */
[-C--:B------:R-:W-:Y:S02]  /*0b30*/  LEA.HI.X.SX32 R121, R4, R7.reuse, 0x1, P1 ;  /* 0x0000000704797211 */ /* 0x080fe400008f0eff */
[----:B------:R-:W-:Y:S02]  /*0b40*/  LEA R4, R145, R10, 0x3 ;  /* 0x0000000a91047211 */ /* 0x000fe400078e18ff */
[----:B------:R-:W-:Y:S02]  /*0b50*/  LEA.HI.X.SX32 R129, R14, R7, 0x1, P2 ;  /* 0x000000070e817211 */ /* 0x000fe400010f0eff */
[-C--:B------:R-:W-:Y:S02]  /*0b60*/  IADD3 R70, P2, PT, R18, R87.reuse, RZ ;  /* 0x0000005712467210 */ /* 0x080fe40007f5e0ff */
[----:B------:R-:W-:-:S02]  /*0b70*/  IADD3 R72, P3, PT, R20, R87, RZ ;  /* 0x0000005714487210 */ /* 0x000fc40007f7e0ff */
[----:B------:R-:W-:Y:S02]  /*0b80*/  LEA R14, R145, R4, 0x3 ;  /* 0x00000004910e7211 */ /* 0x000fe400078e18ff */
[-C--:B------:R-:W-:Y:S02]  /*0b90*/  LEA.HI.X.SX32 R71, R18, R7.reuse, 0x1, P2 ;  /* 0x0000000712477211 */ /* 0x080fe400010f0eff */
[----:B------:R-:W-:Y:S02]  /*0ba0*/  LEA.HI.X.SX32 R73, R20, R7, 0x1, P3 ;  /* 0x0000000714497211 */ /* 0x000fe400018f0eff */
[-C--:B------:R-:W-:Y:S02]  /*0bb0*/  IADD3 R74, P1, PT, R8, R87.reuse, RZ ;  /* 0x00000057084a7210 */ /* 0x080fe40007f3e0ff */
[-C--:B------:R-:W-:Y:S02]  /*0bc0*/  IADD3 R76, P2, PT, R12, R87.reuse, RZ ;  /* 0x000000570c4c7210 */ /* 0x080fe40007f5e0ff */
[----:B------:R-:W-:-:S02]  /*0bd0*/  IADD3 R78, P3, PT, R6, R87, RZ ;  /* 0x00000057064e7210 */ /* 0x000fc40007f7e0ff */
[----:B------:R-:W-:Y:S02]  /*0be0*/  LEA R5, R145, R14, 0x3 ;  /* 0x0000000e91057211 */ /* 0x000fe400078e18ff */
[-C--:B------:R-:W-:Y:S02]  /*0bf0*/  LEA.HI.X.SX32 R75, R8, R7.reuse, 0x1, P1 ;  /* 0x00000007084b7211 */ /* 0x080fe400008f0eff */
[-C--:B------:R-:W-:Y:S02]  /*0c00*/  LEA.HI.X.SX32 R77, R12, R7.reuse, 0x1, P2 ;  /* 0x000000070c4d7211 */ /* 0x080fe400010f0eff */
[----:B------:R-:W-:Y:S02]  /*0c10*/  LEA.HI.X.SX32 R79, R6, R7, 0x1, P3 ;  /* 0x00000007064f7211 */ /* 0x000fe400018f0eff */
[----:B------:R-:W-:Y:S02]  /*0c20*/  LOP3.LUT R69, R69, 0x7f, R68, 0x78, !PT ;  /* 0x0000007f45457812 */ /* 0x000fe400078e7844 */
[----:B------:R-:W-:-:S02]  /*0c30*/  IADD3 R80, P1, PT, R10, R87, RZ ;  /* 0x000000570a507210 */ /* 0x000fc40007f3e0ff */
[-C--:B------:R-:W-:Y:S02]  /*0c40*/  IADD3 R82, P2, PT, R4, R87.reuse, RZ ;  /* 0x0000005704527210 */ /* 0x080fe40007f5e0ff */
[-C--:B------:R-:W-:Y:S02]  /*0c50*/  IADD3 R84, P3, PT, R14, R87.reuse, RZ ;  /* 0x000000570e547210 */ /* 0x080fe40007f7e0ff */
[----:B------:R-:W-:Y:S02]  /*0c60*/  IADD3 R86, P4, PT, R5, R87, RZ ;  /* 0x0000005705567210 */ /* 0x000fe40007f9e0ff */
[----:B---3--:R-:W-:Y:S02]  /*0c70*/  R2UR UR7, R29 ;  /* 0x000000001d0772ca */ /* 0x008fe400000e0000 */
[-C--:B------:R-:W-:Y:S02]  /*0c80*/  LEA.HI.X.SX32 R81, R10, R7.reuse, 0x1, P1 ;  /* 0x000000070a517211 */ /* 0x080fe400008f0eff */
[----:B------:R-:W-:-:S02]  /*0c90*/  LEA.HI.X.SX32 R83, R4, R7, 0x1, P2 ;  /* 0x0000000704537211 */ /* 0x000fc400010f0eff */
[-C--:B------:R-:W-:Y:S02]  /*0ca0*/  LEA.HI.X.SX32 R85, R14, R7.reuse, 0x1, P3 ;  /* 0x000000070e557211 */ /* 0x080fe400018f0eff */
[----:B------:R-:W-:Y:S02]  /*0cb0*/  LEA.HI.X.SX32 R87, R5, R7, 0x1, P4 ;  /* 0x0000000705577211 */ /* 0x000fe400020f0eff */
[----:B------:R-:W-:Y:S01]  /*0cc0*/  LOP3.LUT R122, R69, 0x20, RZ, 0x3c, !PT ;  /* 0x00000020457a7812 */ /* 0x000fe200078e3cff */
[----:B------:R-:W-:Y:S06]  /*0cd0*/  @P0 BRA `(.L_x_5) ;  /* 0x0000000000180947 */ /* 0x000fec0003800000 */
[----:B------:R-:W-:Y:S01]  /*0ce0*/  ELECT P1, URZ, PT ;  /* 0x0000000000ff782f */ /* 0x000fe20003820000 */
[----:B------:R-:W-:Y:S01]  /*0cf0*/  HFMA2 R4, -RZ, RZ, 0, 5.9604644775390625e-08 ;  /* 0x00000001ff047431 */ /* 0x000fe200000001ff */
[----:B------:R-:W-:Y:S01]  /*0d00*/  UMOV UR4, 0x40 ;  /* 0x0000004000047882 */ /* 0x000fe20000000000 */
[----:B------:R-:W-:Y:S01]  /*0d10*/  UVIRTCOUNT.DEALLOC.SMPOOL 0x80 ;  /* 0x000000800000784c */ /* 0x000fe20000000000 */
[----:B------:R-:W-:-:S09]  /*0d20*/  ULEA UR4, UR6, UR4, 0x18 ;  /* 0x0000000406047291 */ /* 0x000fd2000f8ec0ff */
[----:B------:R0:W-:Y:S03]  /*0d30*/  @P1 STS.U8 [UR4], R4 ;  /* 0x00000004ff001988 */ /* 0x0001e60008000004 */
.L_x_5:
[----:B------:R-:W-:Y:S01]  /*0d40*/  USHF.L.U32 UR4, UR18, 0x15, URZ ;  /* 0x0000001512047899 */ /* 0x000fe200080006ff */
[C---:B------:R-:W-:Y:S01]  /*0d50*/  LOP3.LUT R123, R69.reuse, 0x40, RZ, 0x3c, !PT ;  /* 0x00000040457b7812 */ /* 0x040fe200078e3cff */
[----:B------:R-:W-:Y:S01]  /*0d60*/  USHF.L.U32 UR5, UR18, 0x2, URZ ;  /* 0x0000000212057899 */ /* 0x000fe200080006ff */
[----:B------:R-:W-:Y:S01]  /*0d70*/  LOP3.LUT R124, R69, 0x60, RZ, 0x3c, !PT ;  /* 0x00000060457c7812 */ /* 0x000fe200078e3cff */
[----:B------:R-:W-:Y:S01]  /*0d80*/  ULOP3.LUT UR6, UR4, 0x600000, URZ, 0xc0, !UPT ;  /* 0x0060000004067892 */ /* 0x000fe2000f8ec0ff */
[----:B------:R-:W-:Y:S01]  /*0d90*/  LOP3.LUT P1, RZ, R68, 0xff, RZ, 0xc0, !PT ;  /* 0x000000ff44ff7812 */ /* 0x000fe2000782c0ff */
[----:B------:R-:W-:Y:S01]  /*0da0*/  ULOP3.LUT UR13, UR5, 0x10, URZ, 0xc0, !UPT ;  /* 0x00000010050d7892 */ /* 0x000fe2000f8ec0ff */
[----:B-----5:R1:W-:Y:S01]  /*0db0*/  STS.U8 [R69+UR11+0x4000], R22 ;  /* 0x0040001645007988 */ /* 0x0203e2000800000b */
[----:B------:R-:W-:Y:S01]  /*0dc0*/  UMOV UR8, 0x1 ;  /* 0x0000000100087882 */ /* 0x000fe20000000000 */
[----:B------:R-:W-:Y:S01]  /*0dd0*/  UIADD3 UR12, UPT, UPT, UR11, 0x8000, URZ ;  /* 0x000080000b0c7890 */ /* 0x000fe2000fffe0ff */
[----:B------:R-:W-:Y:S01]  /*0de0*/  ISETP.LT.AND P2, PT, RZ, UR16, PT ;  /* 0x00000010ff007c0c */ /* 0x000fe2000bf41270 */
[----:B------:R-:W-:Y:S01]  /*0df0*/  UIADD3 UR29, UPT, UPT, UR13, UR6, UR7 ;  /* 0x000000060d1d7290 */ /* 0x000fe2000fffe007 */
[----:B------:R-:W-:Y:S01]  /*0e00*/  STS.U8 [R69+UR11+0x4400], R26 ;  /* 0x0044001a45007988 */ /* 0x000fe2000800000b */
[----:B0-----:R-:W-:-:S02]  /*0e10*/  PRMT R4, RZ, 0x7610, R4 ;  /* 0x00007610ff047816 */ /* 0x001fc40000000004 */
[----:B------:R-:W-:Y:S01]  /*0e20*/  PRMT R6, RZ, 0x7610, R6 ;  /* 0x00007610ff067816 */ /* 0x000fe20000000006 */
[----:B------:R-:W-:Y:S02]  /*0e30*/  STS.U8 [R69+UR11+0x4800], R30 ;  /* 0x0048001e45007988 */ /* 0x000fe4000800000b */
[----:B------:R-:W-:Y:S01]  /*0e40*/  VOTEU.ALL UP0, P1 ;  /* 0x0000000000ff7886 */ /* 0x000fe20000800000 */
[----:B------:R-:W-:Y:S01]  /*0e50*/  VOTEU.ALL UP1, P1 ;  /* 0x0000000000ff7886 */ /* 0x000fe20000820000 */
[----:B------:R-:W-:Y:S03]  /*0e60*/  STS.U8 [R69+UR11+0x4c00], R34 ;  /* 0x004c002245007988 */ /* 0x000fe6000800000b */
[----:B------:R-:W-:-:S04]  /*0e70*/  @!UP0 UIADD3 UR4, UPT, UPT, -UR8, 0x100000, URZ ;  /* 0x0010000008048890 */ /* 0x000fc8000fffe1ff */
[----:B------:R-:W-:Y:S02]  /*0e80*/  @!UP0 USHF.L.U32 UR5, UR4, 0xb, URZ ;  /* 0x0000000b04058899 */ /* 0x000fe400080006ff */
[----:B------:R-:W-:Y:S01]  /*0e90*/  @!UP0 USHF.L.U32 UR4, UR4, 0x1, URZ ;  /* 0x0000000104048899 */ /* 0x000fe200080006ff */
[----:B------:R-:W-:Y:S04]  /*0ea0*/  STS.U8 [R122+UR11+0x4100], R19 ;  /* 0x004100137a007988 */ /* 0x000fe8000800000b */
[----:B------:R-:W-:Y:S04]  /*0eb0*/  STS.U8 [R122+UR11+0x4500], R23 ;  /* 0x004500177a007988 */ /* 0x000fe8000800000b */
[----:B------:R-:W-:Y:S04]  /*0ec0*/  STS.U8 [R122+UR11+0x4900], R27 ;  /* 0x0049001b7a007988 */ /* 0x000fe8000800000b */
[----:B------:R-:W-:Y:S04]  /*0ed0*/  STS.U8 [R122+UR11+0x4d00], R9 ;  /* 0x004d00097a007988 */ /* 0x000fe8000800000b */
[----:B------:R0:W-:Y:S04]  /*0ee0*/  STS.U8 [R123+UR11+0x4200], R24 ;  /* 0x004200187b007988 */ /* 0x0001e8000800000b */
[----:B------:R2:W-:Y:S04]  /*0ef0*/  STS.U8 [R123+UR11+0x4600], R28 ;  /* 0x0046001c7b007988 */ /* 0x0005e8000800000b */
[----:B------:R3:W-:Y:S04]  /*0f00*/  STS.U8 [R123+UR11+0x4a00], R32 ;  /* 0x004a00207b007988 */ /* 0x0007e8000800000b */
[----:B------:R4:W-:Y:S04]  /*0f10*/  STS.U8 [R123+UR11+0x4e00], R36 ;  /* 0x004e00247b007988 */ /* 0x0009e8000800000b */
[----:B------:R4:W-:Y:S04]  /*0f20*/  STS.U8 [R124+UR11+0x4300], R21 ;  /* 0x004300157c007988 */ /* 0x0009e8000800000b */
[----:B------:R4:W-:Y:S04]  /*0f30*/  STS.U8 [R124+UR11+0x4700], R25 ;  /* 0x004700197c007988 */ /* 0x0009e8000800000b */
[----:B------:R4:W-:Y:S04]  /*0f40*/  STS.U8 [R124+UR11+0x4b00], R13 ;  /* 0x004b000d7c007988 */ /* 0x0009e8000800000b */
[----:B------:R4:W-:Y:S01]  /*0f50*/  STS.U8 [R124+UR11+0x4f00], R11 ;  /* 0x004f000b7c007988 */ /* 0x0009e2000800000b */
[----:B------:R-:W-:Y:S01]  /*0f60*/  STTM.x16 tmem[UR29], RZ ;  /* 0x000000ff000079ed */ /* 0x000fe2000824001d */
[----:B------:R-:W0:Y:S02]  /*0f70*/  FENCE.VIEW.ASYNC.T ;  /* 0x00000000000073c6 */ /* 0x000e240000000200 */
[----:B0-----:R-:W-:Y:S01]  /*0f80*/  BAR.SYNC.DEFER_BLOCKING 0x0 ;  /* 0x0000000000007b1d */ /* 0x001fe20000010000 */
[----:B------:R-:W-:-:S02]  /*0f90*/  PRMT R8, RZ, 0x7610, R8 ;  /* 0x00007610ff087816 */ /* 0x000fc40000000008 */
[----:B------:R-:W-:Y:S02]  /*0fa0*/  PRMT R10, RZ, 0x7610, R10 ;  /* 0x00007610ff0a7816 */ /* 0x000fe4000000000a */
[----:B------:R-:W-:Y:S01]  /*0fb0*/  PRMT R12, RZ, 0x7610, R12 ;  /* 0x00007610ff0c7816 */ /* 0x000fe2000000000c */
[----:B------:R-:W0:Y:S02]  /*0fc0*/  FENCE.VIEW.ASYNC.S ;  /* 0x00000000000073c6 */ /* 0x000e240000000000 */
[----:B0-----:R0:W0:Y:S02]  /*0fd0*/  @!UP1 SYNCS.EXCH.64 URZ, [UR12], UR4 ;  /* 0x000000040cff95b2 */ /* 0x0010240008000100 */
[----:B0-----:R-:W-:Y:S01]  /*0fe0*/  BAR.SYNC.DEFER_BLOCKING 0x0 ;  /* 0x0000000000007b1d */ /* 0x001fe20000010000 */
[----:B------:R-:W-:Y:S02]  /*0ff0*/  PRMT R14, RZ, 0x7610, R14 ;  /* 0x00007610ff0e7816 */ /* 0x000fe4000000000e */
[----:B------:R-:W-:-:S02]  /*1000*/  PRMT R16, RZ, 0x7610, R16 ;  /* 0x00007610ff107816 */ /* 0x000fc40000000010 */
[----:B------:R-:W-:Y:S02]  /*1010*/  PRMT R18, RZ, 0x7610, R18 ;  /* 0x00007610ff127816 */ /* 0x000fe40000000012 */
[----:B------:R-:W-:Y:S02]  /*1020*/  PRMT R20, RZ, 0x7610, R20 ;  /* 0x00007610ff147816 */ /* 0x000fe40000000014 */
[----:B-1----:R-:W-:Y:S02]  /*1030*/  PRMT R22, RZ, 0x7610, R22 ;  /* 0x00007610ff167816 */ /* 0x002fe40000000016 */
[----:B------:R-:W-:Y:S02]  /*1040*/  PRMT R24, RZ, 0x7610, R24 ;  /* 0x00007610ff187816 */ /* 0x000fe40000000018 */
[----:B------:R-:W-:Y:S02]  /*1050*/  PRMT R26, RZ, 0x7610, R26 ;  /* 0x00007610ff1a7816 */ /* 0x000fe4000000001a */
[----:B--2---:R-:W-:-:S02]  /*1060*/  PRMT R28, RZ, 0x7610, R28 ;  /* 0x00007610ff1c7816 */ /* 0x004fc4000000001c */
[----:B------:R-:W-:Y:S02]  /*1070*/  PRMT R30, RZ, 0x7610, R30 ;  /* 0x00007610ff1e7816 */ /* 0x000fe4000000001e */
[----:B---3--:R-:W-:Y:S02]  /*1080*/  PRMT R32, RZ, 0x7610, R32 ;  /* 0x00007610ff207816 */ /* 0x008fe40000000020 */
[----:B------:R-:W-:Y:S01]  /*1090*/  PRMT R34, RZ, 0x7610, R34 ;  /* 0x00007610ff227816 */ /* 0x000fe20000000022 */
[----:B------:R-:W2:Y:S04]  /*10a0*/  @P2 LDG.E.U8 R4, desc[UR22][R136.64] ;  /* 0x0000001688042981 */ /* 0x000ea8000c1e1100 */
[----:B------:R-:W3:Y:S04]  /*10b0*/  @P2 LDG.E.U8 R6, desc[UR22][R134.64] ;  /* 0x0000001686062981 */ /* 0x000ee8000c1e1100 */
[----:B------:R-:W4:Y:S04]  /*10c0*/  @P2 LDG.E.U8 R8, desc[UR22][R132.64] ;  /* 0x0000001684082981 */ /* 0x000f28000c1e1100 */
        /* <DEDUP_REMOVED lines=12> */
[----:B------:R-:W4:Y:S01]  /*1190*/  @P2 LDG.E.U8 R34, desc[UR22][R86.64] ;  /* 0x0000001656222981 */ /* 0x000f22000c1e1100 */
[----:B------:R-:W-:-:S04]  /*11a0*/  @!UP0 UIADD3 UR4, UPT, UPT, -UR8, 0x100000, URZ ;  /* 0x0010000008048890 */ /* 0x000fc8000fffe1ff */
[----:B------:R-:W-:Y:S02]  /*11b0*/  @!UP0 USHF.L.U32 UR5, UR4, 0xb, URZ ;  /* 0x0000000b04058899 */ /* 0x000fe400080006ff */
[----:B------:R-:W-:Y:S01]  /*11c0*/  @!UP0 USHF.L.U32 UR4, UR4, 0x1, URZ ;  /* 0x0000000104048899 */ /* 0x000fe200080006ff */
[----:B------:R-:W-:Y:S01]  /*11d0*/  VOTEU.ALL UP1, P1 ;  /* 0x0000000000ff7886 */ /* 0x000fe20000820000 */
[----:B------:R-:W-:Y:S01]  /*11e0*/  ISETP.EQ.U32.AND P3, PT, RZ, UR18, P2 ;  /* 0x00000012ff007c0c */ /* 0x000fe20009762070 */
[----:B------:R-:W-:-:S04]  /*11f0*/  UIADD3 UR30, UPT, UPT, UR7, 0x20, URZ ;  /* 0x00000020071e7890 */ /* 0x000fc8000fffe0ff */
[----:B------:R-:W-:-:S04]  /*1200*/  UIADD3 UR6, UPT, UPT, UR6, UR30, URZ ;  /* 0x0000001e06067290 */ /* 0x000fc8000fffe0ff */
[----:B------:R-:W-:Y:S01]  /*1210*/  ULEA UR13, UR13, UR6, 0x10 ;  /* 0x000000060d0d7291 */ /* 0x000fe2000f8e80ff */
[----:B------:R0:W1:Y:S01]  /*1220*/  @!UP1 SYNCS.EXCH.64 URZ, [UR11+0x8008], UR4 ;  /* 0x008008040bff95b2 */ /* 0x0000620008000100 */
[----:B------:R-:W-:Y:S01]  /*1230*/  VOTEU.ALL UP1, P1 ;  /* 0x0000000000ff7886 */ /* 0x000fe20000820000 */
[----:B------:R-:W-:Y:S02]  /*1240*/  UIADD3 UR6, UPT, UPT, UR11, 0x6000, URZ ;  /* 0x000060000b067890 */ /* 0x000fe4000fffe0ff */
[----:B0-----:R-:W-:-:S04]  /*1250*/  @!UP0 UIADD3 UR4, UPT, UPT, -UR8, 0x100000, URZ ;  /* 0x0010000008048890 */ /* 0x001fc8000fffe1ff */
[----:B------:R-:W-:Y:S02]  /*1260*/  @!UP0 USHF.L.U32 UR5, UR4, 0xb, URZ ;  /* 0x0000000b04058899 */ /* 0x000fe400080006ff */
[----:B------:R-:W-:Y:S01]  /*1270*/  @!UP0 USHF.L.U32 UR4, UR4, 0x1, URZ ;  /* 0x0000000104048899 */ /* 0x000fe200080006ff */
[----:B--2---:R0:W-:Y:S04]  /*1280*/  STS.U8 [R69+UR11+0x5000], R4 ;  /* 0x0050000445007988 */ /* 0x0041e8000800000b */
[----:B---3--:R0:W-:Y:S04]  /*1290*/  STS.U8 [R69+UR11+0x5100], R6 ;  /* 0x0051000645007988 */ /* 0x0081e8000800000b */
[----:B----4-:R0:W-:Y:S04]  /*12a0*/  STS.U8 [R69+UR11+0x5200], R8 ;  /* 0x0052000845007988 */ /* 0x0101e8000800000b */
[----:B------:R0:W-:Y:S04]  /*12b0*/  STS.U8 [R69+UR11+0x5300], R10 ;  /* 0x0053000a45007988 */ /* 0x0001e8000800000b */
        /* <DEDUP_REMOVED lines=12> */
[----:B-1----:R1:W-:Y:S06]  /*1380*/  MEMBAR.ALL.CTA ;  /* 0x0000000000007992 */ /* 0x0023ec0000008000 */
[----:B-1----:R-:W-:Y:S04]  /*1390*/  FENCE.VIEW.ASYNC.S ;  /* 0x00000000000073c6 */ /* 0x002fe80000000000 */
[----:B------:R-:W1:Y:S02]  /*13a0*/  FENCE.VIEW.ASYNC.S ;  /* 0x00000000000073c6 */ /* 0x000e640000000000 */
[----:B-1----:R0:W1:Y:S02]  /*13b0*/  @!UP1 SYNCS.EXCH.64 URZ, [UR11+0x6000], UR4 ;  /* 0x006000040bff95b2 */ /* 0x0020640008000100 */
[----:B-1----:R-:W-:Y:S06]  /*13c0*/  BAR.SYNC.DEFER_BLOCKING 0x0 ;  /* 0x0000000000007b1d */ /* 0x002fec0000010000 */
[----:B0-----:R-:W-:Y:S05]  /*13d0*/  @!P3 BRA `(.L_x_6) ;  /* 0x000000000040b947 */ /* 0x001fea0003800000 */
[----:B------:R-:W-:Y:S02]  /*13e0*/  UIADD3 UR4, UPT, UPT, UR11, 0x4000, URZ ;  /* 0x000040000b047890 */ /* 0x000fe4000fffe0ff */
[----:B------:R-:W-:Y:S02]  /*13f0*/  UIADD3 UR5, UPT, UPT, UR11, 0x5000, URZ ;  /* 0x000050000b057890 */ /* 0x000fe4000fffe0ff */
[----:B------:R-:W-:Y:S02]  /*1400*/  USHF.R.U32.HI UR4, URZ, 0x4, UR4 ;  /* 0x00000004ff047899 */ /* 0x000fe40008011604 */
[----:B------:R-:W-:Y:S02]  /*1410*/  USHF.R.U32.HI UR5, URZ, 0x4, UR5 ;  /* 0x00000004ff057899 */ /* 0x000fe40008011605 */
[----:B------:R-:W-:Y:S02]  /*1420*/  USGXT.U32 UR8, UR4, 0xe ;  /* 0x0000000e0408789a */ /* 0x000fe40008000000 */
[----:B------:R-:W-:Y:S01]  /*1430*/  USGXT.U32 UR14, UR5, 0xe ;  /* 0x0000000e050e789a */ /* 0x000fe20008000000 */
[----:B------:R-:W-:-:S02]  /*1440*/  UMOV UR4, UR6 ;  /* 0x0000000600047c82 */ /* 0x000fc40008000000 */
[----:B------:R-:W-:Y:S01]  /*1450*/  UMOV UR5, URZ ;  /* 0x000000ff00057c82 */ /* 0x000fe20008000000 */
[----:B------:R-:W-:Y:S01]  /*1460*/  UMOV UR20, 0x0 ;  /* 0x0000000000147882 */ /* 0x000fe20000000000 */
[----:B------:R-:W-:Y:S01]  /*1470*/  UMOV UR21, 0x8208010 ;  /* 0x0820801000157882 */ /* 0x000fe20000000000 */
[----:B------:R-:W-:Y:S01]  /*1480*/  UMOV UR9, 0x40004040 ;  /* 0x4000404000097882 */ /* 0x000fe20000000000 */
[----:B------:R-:W-:Y:S01]  /*1490*/  UMOV UR15, 0xc0004010 ;  /* 0xc0004010000f7882 */ /* 0x000fe20000000000 */
[----:B------:R-:W-:Y:S01]  /*14a0*/  UMOV UR4, UR4 ;  /* 0x0000000400047c82 */ /* 0x000fe20008000000 */
[----:B------:R0:W-:Y:S01]  /*14b0*/  UTCQMMA gdesc[UR8], gdesc[UR14], tmem[UR30], tmem[UR20], idesc[UR21], !UPT ;  /* 0x00ff140e080075ea */ /* 0x0001e2000f80031e */
[----:B------:R0:W-:Y:S01]  /*14c0*/  UTCBAR [UR4], URZ ;  /* 0x000000ff040073e9 */ /* 0x0001e200080000ff */
[----:B------:R-:W-:Y:S02]  /*14d0*/  NOP ;  /* 0x0000000000007918 */ /* 0x000fe40000000000 */
.L_x_6:
[----:B------:R-:W-:Y:S05]  /*14e0*/  @!P2 BRA `(.L_x_7) ;  /* 0x000000000008a947 */ /* 0x000fea0003800000 */
[----:B------:R-:W1:Y:S02]  /*14f0*/  SYNCS.PHASECHK.TRANS64.TRYWAIT P4, [UR11+0x6000], RZ ;  /* 0x006000ffff0075a7 */ /* 0x000e64000808110b */
[----:B-1----:R-:W-:Y:S05]  /*1500*/  @!P4 BRA `(.L_x_8) ;  /* 0x00000060003cc947 */ /* 0x002fea0003800000 */
.L_x_7:
[----:B------:R-:W-:Y:S01]  /*1510*/  BAR.SYNC.DEFER_BLOCKING 0x0 ;  /* 0x0000000000007b1d */ /* 0x000fe20000010000 */
[----:B------:R-:W-:Y:S02]  /*1520*/  PRMT R142, RZ, 0x7610, R142 ;  /* 0x00007610ff8e7816 */ /* 0x000fe4000000008e */
[----:B------:R-:W-:-:S03]  /*1530*/  PRMT R141, RZ, 0x7610, R141 ;  /* 0x00007610ff8d7816 */ /* 0x000fc6000000008d */
[----:B0-----:R-:W0:Y:S02]  /*1540*/  LDCU UR8, c[0x0][0x3a8] ;  /* 0x00007500ff0877ac */ /* 0x001e240008000800 */
[----:B------:R-:W1:Y:S01]  /*1550*/  LDC.64 R118, c[0x0][0x390] ;  /* 0x0000e400ff767b82 */ /* 0x000e620000000a00 */
[----:B------:R-:W-:Y:S01]  /*1560*/  LDTM.16dp32bit_t0_t15.x64 R4, tmem[UR13] ;  /* 0x0000000d000479ee */ /* 0x000fe20008b00000 */
[----:B------:R-:W0:Y:S01]  /*1570*/  LDTM.16dp32bit_t16_t31.x64 R4, tmem[UR13+0x40] ;  /* 0x0000400d000479ee */ /* 0x000e220008b20000 */
[----:B------:R-:W2:Y:S05]  /*1580*/  LDCU.64 UR14, c[0x0][0x3d0] ;  /* 0x00007a00ff0e77ac */ /* 0x000eaa0008000a00 */
[----:B------:R-:W3:Y:S01]  /*1590*/  LDC R144, c[0x0][0x3d8] ;  /* 0x0000f600ff907b82 */ /* 0x000ee20000000800 */
[----:B------:R-:W4:Y:S01]  /*15a0*/  @!P1 SYNCS.CCTL.IV [UR11+0x6000] ;  /* 0x00600000ff0099b1 */ /* 0x000f22000800000b */
[----:B------:R-:W-:Y:S01]  /*15b0*/  NOP ;  /* 0x0000000000007918 */ /* 0x000fe20000000000 */
[----:B--2---:R-:W-:Y:S01]  /*15c0*/  UIMAD UR4, UR10, UR14, URZ ;  /* 0x0000000e0a0472a4 */ /* 0x004fe2000f8e02ff */
[----:B0-----:R-:W-:Y:S01]  /*15d0*/  FMUL R88, R4, UR8 ;  /* 0x0000000804587c20 */ /* 0x001fe20008400000 */
[----:B------:R-:W-:Y:S01]  /*15e0*/  FMUL R89, R5, UR8 ;  /* 0x0000000805597c20 */ /* 0x000fe20008400000 */
[----:B------:R-:W-:Y:S01]  /*15f0*/  FMUL R90, R6, UR8 ;  /* 0x00000008065a7c20 */ /* 0x000fe20008400000 */
[----:B------:R-:W-:Y:S01]  /*1600*/  FMUL R91, R7, UR8 ;  /* 0x00000008075b7c20 */ /* 0x000fe20008400000 */
[----:B------:R-:W-:Y:S01]  /*1610*/  FMUL R92, R8, UR8 ;  /* 0x00000008085c7c20 */ /* 0x000fe20008400000 */
[----:B------:R-:W-:-:S02]  /*1620*/  USHF.R.S32.HI UR5, URZ, 0x1f, UR4 ;  /* 0x0000001fff057899 */ /* 0x000fc40008011404 */
[----:B------:R-:W-:Y:S01]  /*1630*/  FMNMX3 R90, R88, R89, R90, !PT ;  /* 0x00000059585a7276 */ /* 0x000fe2000780005a */
[----:B------:R-:W-:Y:S01]  /*1640*/  FMUL R88, R9, UR8 ;  /* 0x0000000809587c20 */ /* 0x000fe20008400000 */
[----:B------:R-:W-:Y:S02]  /*1650*/  FMUL R89, R10, UR8 ;  /* 0x000000080a597c20 */ /* 0x000fe40008400000 */
[----:B------:R-:W-:Y:S01]  /*1660*/  FMNMX3 R92, R90, R91, R92, !PT ;  /* 0x0000005b5a5c7276 */ /* 0x000fe2000780005c */
[----:B------:R-:W-:Y:S01]  /*1670*/  FMUL R90, R11, UR8 ;  /* 0x000000080b5a7c20 */ /* 0x000fe20008400000 */
[----:B------:R-:W-:Y:S02]  /*1680*/  FMUL R91, R12, UR8 ;  /* 0x000000080c5b7c20 */ /* 0x000fe40008400000 */
[----:B------:R-:W-:Y:S01]  /*1690*/  FMNMX3 R92, R92, R88, R89, !PT ;  /* 0x000000585c5c7276 */ /* 0x000fe20007800059 */
[----:B------:R-:W-:Y:S01]  /*16a0*/  FMUL R88, R13, UR8 ;  /* 0x000000080d587c20 */ /* 0x000fe20008400000 */
[----:B------:R-:W-:-:S02]  /*16b0*/  FMUL R89, R14, UR8 ;  /* 0x000000080e597c20 */ /* 0x000fc40008400000 */
        /* <DEDUP_REMOVED lines=79> */
[----:B------:R-:W-:-:S03]  /*1bb0*/  FMUL R90, R67, UR8 ;  /* 0x00000008435a7c20 */ /* 0x000fc60008400000 */
[----:B------:R-:W-:Y:S02]  /*1bc0*/  FMNMX3 R89, R91, R88, R89, !PT ;  /* 0x000000585b597276 */ /* 0x000fe40007800059 */
[----:B------:R-:W-:Y:S02]  /*1bd0*/  SHF.R.U32.HI R88, RZ, 0x2, R68 ;  /* 0x00000002ff587819 */ /* 0x000fe40000011644 */
[----:B------:R-:W-:Y:S02]  /*1be0*/  FMNMX R90, R90, R89, !PT ;  /* 0x000000595a5a7209 */ /* 0x000fe40007800000 */
[----:B------:R-:W-:-:S03]  /*1bf0*/  LOP3.LUT R91, R88, 0x38, RZ, 0xc0, !PT ;  /* 0x00000038585b7812 */ /* 0x000fc600078ec0ff */
[----:B------:R-:W0:Y:S01]  /*1c00*/  SHFL.BFLY PT, R89, R90, 0x10, 0x1f ;  /* 0x0e001f005a597f89 */ /* 0x000e2200000e0000 */
[----:B------:R-:W-:-:S04]  /*1c10*/  LOP3.LUT R91, R91, 0x1f, R68, 0xf8, !PT ;  /* 0x0000001f5b5b7812 */ /* 0x000fc800078ef844 */
[----:B------:R-:W-:Y:S02]  /*1c20*/  SHF.L.U32 R140, R91, 0x4, RZ ;  /* 0x000000045b8c7819 */ /* 0x000fe400000006ff */
[----:B0-----:R-:W-:Y:S01]  /*1c30*/  FMNMX3 R146, R90, -INF , R89, !PT ;  /* 0xff8000005a927876 */ /* 0x001fe20007800059 */
[----:B------:R-:W-:Y:S01]  /*1c40*/  IMAD R89, R0, UR15, RZ ;  /* 0x0000000f00597c24 */ /* 0x000fe2000f8e02ff */
[----:B------:R-:W-:-:S03]  /*1c50*/  SHF.R.U32.HI R90, RZ, 0x1, R68 ;  /* 0x00000001ff5a7819 */ /* 0x000fc60000011644 */
[----:B------:R-:W-:Y:S01]  /*1c60*/  FADD R0, -R146, -INF ;  /* 0xff80000092007421 */ /* 0x000fe20000000100 */
[----:B-1----:R-:W-:Y:S02]  /*1c70*/  IADD3 R118, P4, P5, R89, UR4, R118 ;  /* 0x0000000459767c10 */ /* 0x002fe4000fd9e076 */
[----:B------:R-:W-:Y:S01]  /*1c80*/  SHF.R.S32.HI R88, RZ, 0x1f, R89 ;  /* 0x0000001fff587819 */ /* 0x000fe20000011459 */
[----:B------:R-:W-:Y:S01]  /*1c90*/  FMUL R147, R0, 1.4426950216293334961 ;  /* 0x3fb8aa3b00937820 */ /* 0x000fe20000400000 */
[----:B---3--:R-:W-:Y:S01]  /*1ca0*/  IMAD R0, R2, R144, RZ ;  /* 0x0000009002007224 */ /* 0x008fe200078e02ff */
[----:B------:R-:W-:Y:S02]  /*1cb0*/  LOP3.LUT R89, R140, 0x1b0, RZ, 0xc0, !PT ;  /* 0x000001b08c597812 */ /* 0x000fe400078ec0ff */
[----:B------:R-:W-:Y:S02]  /*1cc0*/  IADD3.X R138, PT, PT, R88, UR5, R119, P4, P5 ;  /* 0x00000005588a7c10 */ /* 0x000fe4000a7ea477 */
[----:B------:R-:W-:Y:S01]  /*1cd0*/  IADD3 R88, P4, PT, R0, R118, RZ ;  /* 0x0000007600587210 */ /* 0x000fe20007f9e0ff */
[----:B------:R-:W4:Y:S01]  /*1ce0*/  MUFU.EX2 R147, R147 ;  /* 0x0000009300937308 */ /* 0x000f220000000800 */
[----:B------:R-:W-:-:S02]  /*1cf0*/  LEA R91, R144, R0, 0x1 ;  /* 0x00000000905b7211 */ /* 0x000fc400078e08ff */
[----:B------:R-:W-:Y:S02]  /*1d00*/  LOP3.LUT R92, R89, 0x40, R90, 0xf8, !PT ;  /* 0x00000040595c7812 */ /* 0x000fe400078ef85a */
[----:B------:R-:W-:Y:S02]  /*1d10*/  LEA.HI.X.SX32 R89, R0, R138, 0x1, P4 ;  /* 0x0000008a00597211 */ /* 0x000fe400020f0eff */
[C---:B------:R-:W-:Y:S02]  /*1d20*/  IADD3 R90, P4, PT, R91.reuse, R118, RZ ;  /* 0x000000765b5a7210 */ /* 0x040fe40007f9e0ff */
[----:B------:R-:W-:Y:S02]  /*1d30*/  LEA R93, R144, R91, 0x1 ;  /* 0x0000005b905d7211 */ /* 0x000fe400078e08ff */
[----:B------:R-:W-:Y:S02]  /*1d40*/  IADD3 R0, PT, PT, R92, UR11, RZ ;  /* 0x0000000b5c007c10 */ /* 0x000fe4000fffe0ff */
[----:B------:R-:W-:-:S02]  /*1d50*/  LEA.HI.X.SX32 R91, R91, R138, 0x1, P4 ;  /* 0x0000008a5b5b7211 */ /* 0x000fc400020f0eff */
[C---:B------:R-:W-:Y:S02]  /*1d60*/  IADD3 R92, P4, PT, R93.reuse, R118, RZ ;  /* 0x000000765d5c7210 */ /* 0x040fe40007f9e0ff */
[C---:B------:R-:W-:Y:S01]  /*1d70*/  LEA R95, R144.reuse, R93, 0x1 ;  /* 0x0000005d905f7211 */ /* 0x040fe200078e08ff */
[----:B----4-:R-:W-:Y:S01]  /*1d80*/  STSM.16.M88 [R0+0x5000], R147 ;  /* 0x0050009300007844 */ /* 0x010fe20000000000 */
[----:B------:R-:W-:Y:S02]  /*1d90*/  LEA.HI.X.SX32 R93, R93, R138, 0x1, P4 ;  /* 0x0000008a5d5d7211 */ /* 0x000fe400020f0eff */
[C---:B------:R-:W-:Y:S01]  /*1da0*/  IADD3 R94, P4, PT, R95.reuse, R118, RZ ;  /* 0x000000765f5e7210 */ /* 0x040fe20007f9e0ff */
[----:B------:R-:W-:Y:S01]  /*1db0*/  BAR.SYNC.DEFER_BLOCKING 0x0 ;  /* 0x0000000000007b1d */ /* 0x000fe20000010000 */
[----:B------:R-:W-:Y:S02]  /*1dc0*/  LEA R97, R144, R95, 0x1 ;  /* 0x0000005f90617211 */ /* 0x000fe400078e08ff */
[----:B------:R-:W-:-:S02]  /*1dd0*/  LEA.HI.X.SX32 R95, R95, R138, 0x1, P4 ;  /* 0x0000008a5f5f7211 */ /* 0x000fc400020f0eff */
[C---:B------:R-:W-:Y:S02]  /*1de0*/  IADD3 R96, P4, PT, R97.reuse, R118, RZ ;  /* 0x0000007661607210 */ /* 0x040fe40007f9e0ff */
[C---:B------:R-:W-:Y:S02]  /*1df0*/  LEA R99, R144.reuse, R97, 0x1 ;  /* 0x0000006190637211 */ /* 0x040fe400078e08ff */
[----:B------:R-:W-:Y:S02]  /*1e00*/  LEA.HI.X.SX32 R97, R97, R138, 0x1, P4 ;  /* 0x0000008a61617211 */ /* 0x000fe400020f0eff */
[C---:B------:R-:W-:Y:S02]  /*1e10*/  IADD3 R98, P4, PT, R99.reuse, R118, RZ ;  /* 0x0000007663627210 */ /* 0x040fe40007f9e0ff */
[----:B------:R-:W-:Y:S02]  /*1e20*/  LEA R101, R144, R99, 0x1 ;  /* 0x0000006390657211 */ /* 0x000fe400078e08ff */
[----:B------:R-:W-:-:S02]  /*1e30*/  LEA.HI.X.SX32 R99, R99, R138, 0x1, P4 ;  /* 0x0000008a63637211 */ /* 0x000fc400020f0eff */
[C---:B------:R-:W-:Y:S02]  /*1e40*/  IADD3 R100, P4, PT, R101.reuse, R118, RZ ;  /* 0x0000007665647210 */ /* 0x040fe40007f9e0ff */
[C---:B------:R-:W-:Y:S02]  /*1e50*/  LEA R103, R144.reuse, R101, 0x1 ;  /* 0x0000006590677211 */ /* 0x040fe400078e08ff */
[----:B------:R-:W-:Y:S02]  /*1e60*/  LEA.HI.X.SX32 R101, R101, R138, 0x1, P4 ;  /* 0x0000008a65657211 */ /* 0x000fe400020f0eff */
[C---:B------:R-:W-:Y:S01]  /*1e70*/  IADD3 R102, P4, PT, R103.reuse, R118, RZ ;  /* 0x0000007667667210 */ /* 0x040fe20007f9e0ff */
[----:B------:R-:W2:Y:S01]  /*1e80*/  @P2 LDG.E.U8 R142, desc[UR22][R88.64] ;  /* 0x00000016588e2981 */ /* 0x000ea2000c1e1100 */
[----:B------:R-:W-:Y:S02]  /*1e90*/  LEA R105, R144, R103, 0x1 ;  /* 0x0000006790697211 */ /* 0x000fe400078e08ff */
[----:B------:R-:W-:Y:S01]  /*1ea0*/  LEA.HI.X.SX32 R103, R103, R138, 0x1, P4 ;  /* 0x0000008a67677211 */ /* 0x000fe200020f0eff */
[----:B------:R-:W3:Y:S01]  /*1eb0*/  @P2 LDG.E.U8 R141, desc[UR22][R90.64] ;  /* 0x000000165a8d2981 */ /* 0x000ee2000c1e1100 */
[----:B------:R-:W-:-:S02]  /*1ec0*/  IADD3 R104, P4, PT, R105, R118, RZ ;  /* 0x0000007669687210 */ /* 0x000fc40007f9e0ff */
[C---:B------:R-:W-:Y:S02]  /*1ed0*/  LEA R107, R144.reuse, R105, 0x1 ;  /* 0x00000069906b7211 */ /* 0x040fe400078e08ff */
[----:B------:R-:W-:Y:S02]  /*1ee0*/  LEA.HI.X.SX32 R105, R105, R138, 0x1, P4 ;  /* 0x0000008a69697211 */ /* 0x000fe400020f0eff */
[C---:B------:R-:W-:Y:S02]  /*1ef0*/  IADD3 R106, P4, PT, R107.reuse, R118, RZ ;  /* 0x000000766b6a7210 */ /* 0x040fe40007f9e0ff */
[----:B------:R-:W-:Y:S02]  /*1f00*/  LEA R109, R144, R107, 0x1 ;  /* 0x0000006b906d7211 */ /* 0x000fe400078e08ff */
[----:B------:R-:W-:Y:S02]  /*1f10*/  LEA.HI.X.SX32 R107, R107, R138, 0x1, P4 ;  /* 0x0000008a6b6b7211 */ /* 0x000fe400020f0eff */
[----:B------:R-:W-:-:S02]  /*1f20*/  IADD3 R108, P4, PT, R109, R118, RZ ;  /* 0x000000766d6c7210 */ /* 0x000fc40007f9e0ff */
[C---:B------:R-:W-:Y:S02]  /*1f30*/  LEA R111, R144.reuse, R109, 0x1 ;  /* 0x0000006d906f7211 */ /* 0x040fe400078e08ff */
[----:B------:R-:W-:Y:S02]  /*1f40*/  LEA.HI.X.SX32 R109, R109, R138, 0x1, P4 ;  /* 0x0000008a6d6d7211 */ /* 0x000fe400020f0eff */
[C---:B------:R-:W-:Y:S02]  /*1f50*/  IADD3 R110, P4, PT, R111.reuse, R118, RZ ;  /* 0x000000766f6e7210 */ /* 0x040fe40007f9e0ff */
[----:B------:R-:W-:Y:S02]  /*1f60*/  LEA R114, R144, R111, 0x1 ;  /* 0x0000006f90727211 */ /* 0x000fe400078e08ff */
[----:B------:R-:W-:Y:S02]  /*1f70*/  LEA.HI.X.SX32 R111, R111, R138, 0x1, P4 ;  /* 0x0000008a6f6f7211 */ /* 0x000fe400020f0eff */
[----:B------:R-:W-:-:S02]  /*1f80*/  IADD3 R112, P4, PT, R114, R118, RZ ;  /* 0x0000007672707210 */ /* 0x000fc40007f9e0ff */
[----:B------:R-:W-:Y:S02]  /*1f90*/  LEA R116, R144, R114, 0x1 ;  /* 0x0000007290747211 */ /* 0x000fe400078e08ff */
[----:B------:R-:W-:Y:S02]  /*1fa0*/  LEA.HI.X.SX32 R113, R114, R138, 0x1, P4 ;  /* 0x0000008a72717211 */ /* 0x000fe400020f0eff */
[----:B------:R-:W-:Y:S02]  /*1fb0*/  IADD3 R114, P4, PT, R116, R118, RZ ;  /* 0x0000007674727210 */ /* 0x000fe40007f9e0ff */
[----:B------:R-:W-:Y:S02]  /*1fc0*/  LEA R117, R144, R116, 0x1 ;  /* 0x0000007490757211 */ /* 0x000fe400078e08ff */
[----:B------:R-:W-:Y:S02]  /*1fd0*/  LEA.HI.X.SX32 R115, R116, R138, 0x1, P4 ;  /* 0x0000008a74737211 */ /* 0x000fe400020f0eff */
[----:B------:R-:W-:-:S02]  /*1fe0*/  IADD3 R116, P4, PT, R117, R118, RZ ;  /* 0x0000007675747210 */ /* 0x000fc40007f9e0ff */
[----:B------:R-:W-:Y:S02]  /*1ff0*/  PRMT R150, RZ, 0x7610, R150 ;  /* 0x00007610ff967816 */ /* 0x000fe40000000096 */
[----:B------:R-:W-:Y:S02]  /*2000*/  PRMT R154, RZ, 0x7610, R154 ;  /* 0x00007610ff9a7816 */ /* 0x000fe4000000009a */
[----:B------:R-:W-:Y:S02]  /*2010*/  PRMT R158, RZ, 0x7610, R158 ;  /* 0x00007610ff9e7816 */ /* 0x000fe4000000009e */
[----:B------:R-:W-:Y:S01]  /*2020*/  LEA R119, R144, R117, 0x1 ;  /* 0x0000007590777211 */ /* 0x000fe200078e08ff */
[----:B------:R-:W4:Y:S01]  /*2030*/  @P2 LDG.E.U8 R150, desc[UR22][R96.64] ;  /* 0x0000001660962981 */ /* 0x000f22000c1e1100 */
[----:B------:R-:W-:Y:S02]  /*2040*/  PRMT R149, RZ, 0x7610, R149 ;  /* 0x00007610ff957816 */ /* 0x000fe40000000095 */
[----:B------:R-:W-:Y:S01]  /*2050*/  PRMT R153, RZ, 0x7610, R153 ;  /* 0x00007610ff997816 */ /* 0x000fe20000000099 */
[----:B------:R-:W5:Y:S01]  /*2060*/  @P2 LDG.E.U8 R154, desc[UR22][R104.64] ;  /* 0x00000016689a2981 */ /* 0x000f62000c1e1100 */
[----:B------:R-:W-:-:S02]  /*2070*/  PRMT R157, RZ, 0x7610, R157 ;  /* 0x00007610ff9d7816 */ /* 0x000fc4000000009d */
[----:B------:R-:W-:Y:S01]  /*2080*/  PRMT R148, RZ, 0x7610, R148 ;  /* 0x00007610ff947816 */ /* 0x000fe20000000094 */
[----:B------:R-:W2:Y:S01]  /*2090*/  @P2 LDG.E.U8 R158, desc[UR22][R112.64] ;  /* 0x00000016709e2981 */ /* 0x000ea2000c1e1100 */
[----:B------:R-:W-:Y:S02]  /*20a0*/  PRMT R152, RZ, 0x7610, R152 ;  /* 0x00007610ff987816 */ /* 0x000fe40000000098 */
[----:B------:R-:W-:Y:S01]  /*20b0*/  PRMT R156, RZ, 0x7610, R156 ;  /* 0x00007610ff9c7816 */ /* 0x000fe2000000009c */
[----:B------:R-:W2:Y:S01]  /*20c0*/  @P2 LDG.E.U8 R149, desc[UR22][R98.64] ;  /* 0x0000001662952981 */ /* 0x000ea2000c1e1100 */
[----:B------:R-:W-:Y:S02]  /*20d0*/  PRMT R160, RZ, 0x7610, R160 ;  /* 0x00007610ffa07816 */ /* 0x000fe400000000a0 */
[----:B------:R-:W-:Y:S01]  /*20e0*/  PRMT R143, RZ, 0x7610, R143 ;  /* 0x00007610ff8f7816 */ /* 0x000fe2000000008f */
[----:B------:R-:W2:Y:S01]  /*20f0*/  @P2 LDG.E.U8 R153, desc[UR22][R106.64] ;  /* 0x000000166a992981 */ /* 0x000ea2000c1e1100 */
[----:B------:R-:W-:-:S02]  /*2100*/  LEA.HI.X.SX32 R117, R117, R138, 0x1, P4 ;  /* 0x0000008a75757211 */ /* 0x000fc400020f0eff */
[C---:B------:R-:W-:Y:S01]  /*2110*/  IADD3 R118, P4, PT, R119.reuse, R118, RZ ;  /* 0x0000007677767210 */ /* 0x040fe20007f9e0ff */
[----:B------:R-:W2:Y:S01]  /*2120*/  @P2 LDG.E.U8 R157, desc[UR22][R114.64] ;  /* 0x00000016729d2981 */ /* 0x000ea2000c1e1100 */
[----:B------:R-:W-:Y:S02]  /*2130*/  PRMT R151, RZ, 0x7610, R151 ;  /* 0x00007610ff977816 */ /* 0x000fe40000000097 */
[----:B------:R-:W-:Y:S01]  /*2140*/  PRMT R155, RZ, 0x7610, R155 ;  /* 0x00007610ff9b7816 */ /* 0x000fe2000000009b */
[----:B------:R-:W2:Y:S01]  /*2150*/  @P2 LDG.E.U8 R148, desc[UR22][R92.64] ;  /* 0x000000165c942981 */ /* 0x000ea2000c1e1100 */
[----:B------:R-:W-:Y:S02]  /*2160*/  PRMT R159, RZ, 0x7610, R159 ;  /* 0x00007610ff9f7816 */ /* 0x000fe4000000009f */
[----:B------:R-:W-:Y:S01]  /*2170*/  LEA.HI.X.SX32 R119, R119, R138, 0x1, P4 ;  /* 0x0000008a77777211 */ /* 0x000fe200020f0eff */
[----:B------:R-:W2:Y:S04]  /*2180*/  @P2 LDG.E.U8 R152, desc[UR22][R100.64] ;  /* 0x0000001664982981 */ /* 0x000ea8000c1e1100 */
[----:B------:R-:W2:Y:S04]  /*2190*/  @P2 LDG.E.U8 R156, desc[UR22][R108.64] ;  /* 0x000000166c9c2981 */ /* 0x000ea8000c1e1100 */
[----:B------:R-:W2:Y:S04]  /*21a0*/  @P2 LDG.E.U8 R160, desc[UR22][R116.64] ;  /* 0x0000001674a02981 */ /* 0x000ea8000c1e1100 */
[----:B------:R-:W2:Y:S04]  /*21b0*/  @P2 LDG.E.U8 R143, desc[UR22][R94.64] ;  /* 0x000000165e8f2981 */ /* 0x000ea8000c1e1100 */
[----:B------:R-:W2:Y:S04]  /*21c0*/  @P2 LDG.E.U8 R151, desc[UR22][R102.64] ;  /* 0x0000001666972981 */ /* 0x000ea8000c1e1100 */
[----:B------:R-:W2:Y:S04]  /*21d0*/  @P2 LDG.E.U8 R155, desc[UR22][R110.64] ;  /* 0x000000166e9b2981 */ /* 0x000ea8000c1e1100 */
[----:B------:R-:W2:Y:S01]  /*21e0*/  @P2 LDG.E.U8 R159, desc[UR22][R118.64] ;  /* 0x00000016769f2981 */ /* 0x000ea2000c1e1100 */
[--C-:B------:R-:W-:Y:S01]  /*21f0*/  FFMA R4, R4, UR8, -R146.reuse ;  /* 0x0000000804047c23 */ /* 0x100fe20008000892 */
[--C-:B------:R-:W-:Y:S01]  /*2200*/  FFMA R5, R5, UR8, -R146.reuse ;  /* 0x0000000805057c23 */ /* 0x100fe20008000892 */
[----:B------:R-:W-:-:S02]  /*2210*/  FFMA R6, R6, UR8, -R146 ;  /* 0x0000000806067c23 */ /* 0x000fc40008000892 */
[----:B------:R-:W-:Y:S01]  /*2220*/  FMUL R4, R4, 1.4426950216293334961 ;  /* 0x3fb8aa3b04047820 */ /* 0x000fe20000400000 */
[----:B------:R-:W-:Y:S01]  /*2230*/  FMUL R5, R5, 1.4426950216293334961 ;  /* 0x3fb8aa3b05057820 */ /* 0x000fe20000400000 */
[----:B------:R-:W-:Y:S01]  /*2240*/  FMUL R125, R6, 1.4426950216293334961 ;  /* 0x3fb8aa3b067d7820 */ /* 0x000fe20000400000 */
[--C-:B------:R-:W-:Y:S01]  /*2250*/  FFMA R7, R7, UR8, -R146.reuse ;  /* 0x0000000807077c23 */ /* 0x100fe20008000892 */
[--C-:B------:R-:W-:Y:S02]  /*2260*/  FFMA R8, R8, UR8, -R146.reuse ;  /* 0x0000000808087c23 */ /* 0x100fe40008000892 */
[----:B------:R-:W-:Y:S01]  /*2270*/  MUFU.EX2 R4, R4 ;  /* 0x0000000400047308 */ /* 0x000fe20000000800 */
[----:B------:R-:W-:Y:S01]  /*2280*/  FMUL R138, R7, 1.4426950216293334961 ;  /* 0x3fb8aa3b078a7820 */ /* 0x000fe20000400000 */
[----:B------:R-:W-:-:S06]  /*2290*/  FFMA R14, R14, UR8, -R146 ;  /* 0x000000080e0e7c23 */ /* 0x000fcc0008000892 */
[----:B------:R-:W0:Y:S01]  /*22a0*/  MUFU.EX2 R5, R5 ;  /* 0x0000000500057308 */ /* 0x000e220000000800 */
[----:B------:R-:W-:Y:S01]  /*22b0*/  FMUL R6, R8, 1.4426950216293334961 ;  /* 0x3fb8aa3b08067820 */ /* 0x000fe20000400000 */
[--C-:B------:R-:W-:Y:S01]  /*22c0*/  FFMA R9, R9, UR8, -R146.reuse ;  /* 0x0000000809097c23 */ /* 0x100fe20008000892 */
[----:B------:R-:W-:Y:S01]  /*22d0*/  FMUL R14, R14, 1.4426950216293334961 ;  /* 0x3fb8aa3b0e0e7820 */ /* 0x000fe20000400000 */
[----:B------:R-:W-:-:S04]  /*22e0*/  FFMA R15, R15, UR8, -R146 ;  /* 0x000000080f0f7c23 */ /* 0x000fc80008000892 */
[----:B------:R-:W1:Y:S01]  /*22f0*/  MUFU.EX2 R125, R125 ;  /* 0x0000007d007d7308 */ /* 0x000e620000000800 */
[----:B------:R-:W-:Y:S01]  /*2300*/  FMUL R7, R9, 1.4426950216293334961 ;  /* 0x3fb8aa3b09077820 */ /* 0x000fe20000400000 */
[----:B------:R-:W-:Y:S01]  /*2310*/  FMUL R15, R15, 1.4426950216293334961 ;  /* 0x3fb8aa3b0f0f7820 */ /* 0x000fe20000400000 */
[--C-:B------:R-:W-:Y:S01]  /*2320*/  FFMA R12, R12, UR8, -R146.reuse ;  /* 0x000000080c0c7c23 */ /* 0x100fe20008000892 */
[----:B------:R-:W-:-:S04]  /*2330*/  FFMA R10, R10, UR8, -R146 ;  /* 0x000000080a0a7c23 */ /* 0x000fc80008000892 */
[----:B------:R-:W0:Y:S01]  /*2340*/  MUFU.EX2 R138, R138 ;  /* 0x0000008a008a7308 */ /* 0x000e220000000800 */
[----:B------:R-:W-:Y:S01]  /*2350*/  FFMA R20, R20, UR8, -R146 ;  /* 0x0000000814147c23 */ /* 0x000fe20008000892 */
[----:B------:R-:W-:-:S06]  /*2360*/  FMUL R8, R12, 1.4426950216293334961 ;  /* 0x3fb8aa3b0c087820 */ /* 0x000fcc0000400000 */
[----:B------:R0:W-:Y:S01]  /*2370*/  MUFU.EX2 R161, R14 ;  /* 0x0000000e00a17308 */ /* 0x0001e20000000800 */
[----:B------:R-:W-:Y:S01]  /*2380*/  FMUL R10, R10, 1.4426950216293334961 ;  /* 0x3fb8aa3b0a0a7820 */ /* 0x000fe20000400000 */
[--C-:B------:R-:W-:Y:S01]  /*2390*/  FFMA R11, R11, UR8, -R146.reuse ;  /* 0x000000080b0b7c23 */ /* 0x100fe20008000892 */
[----:B------:R-:W-:Y:S01]  /*23a0*/  FMUL R12, R20, 1.4426950216293334961 ;  /* 0x3fb8aa3b140c7820 */ /* 0x000fe20000400000 */
[----:B------:R-:W-:-:S04]  /*23b0*/  FFMA R29, R29, UR8, -R146 ;  /* 0x000000081d1d7c23 */ /* 0x000fc80008000892 */
[----:B------:R-:W1:Y:S01]  /*23c0*/  MUFU.EX2 R6, R6 ;  /* 0x0000000600067308 */ /* 0x000e620000000800 */
[--C-:B0-----:R-:W-:Y:S01]  /*23d0*/  FFMA R14, R23, UR8, -R146.reuse ;  /* 0x00000008170e7c23 */ /* 0x101fe20008000892 */
[----:B------:R-:W-:Y:S01]  /*23e0*/  FFMA R31, R31, UR8, -R146 ;  /* 0x000000081f1f7c23 */ /* 0x000fe20008000892 */
[----:B------:R-:W-:-:S05]  /*23f0*/  FADD R20, R4, R5 ;  /* 0x0000000504147221 */ /* 0x000fca0000000000 */
[----:B------:R0:W-:Y:S01]  /*2400*/  MUFU.EX2 R162, R15 ;  /* 0x0000000f00a27308 */ /* 0x0001e20000000800 */
[----:B------:R-:W-:Y:S01]  /*2410*/  FMUL R11, R11, 1.4426950216293334961 ;  /* 0x3fb8aa3b0b0b7820 */ /* 0x000fe20000400000 */
[----:B------:R-:W-:Y:S01]  /*2420*/  FFMA R24, R24, UR8, -R146 ;  /* 0x0000000818187c23 */ /* 0x000fe20008000892 */
[----:B------:R-:W-:-:S05]  /*2430*/  FMUL R31, R31, 1.4426950216293334961 ;  /* 0x3fb8aa3b1f1f7820 */ /* 0x000fca0000400000 */
[----:B------:R-:W1:Y:S01]  /*2440*/  MUFU.EX2 R7, R7 ;  /* 0x0000000700077308 */ /* 0x000e620000000800 */
[----:B0-----:R-:W-:Y:S01]  /*2450*/  FMUL R15, R14, 1.4426950216293334961 ;  /* 0x3fb8aa3b0e0f7820 */ /* 0x001fe20000400000 */
[----:B------:R-:W-:Y:S01]  /*2460*/  FFMA R13, R13, UR8, -R146 ;  /* 0x000000080d0d7c23 */ /* 0x000fe20008000892 */
[----:B------:R-:W-:-:S05]  /*2470*/  FMUL R24, R24, 1.4426950216293334961 ;  /* 0x3fb8aa3b18187820 */ /* 0x000fca0000400000 */
[----:B------:R0:W-:Y:S01]  /*2480*/  MUFU.EX2 R168, R15 ;  /* 0x0000000f00a87308 */ /* 0x0001e20000000800 */
[----:B------:R-:W-:-:S07]  /*2490*/  FMUL R9, R13, 1.4426950216293334961 ;  /* 0x3fb8aa3b0d097820 */ /* 0x000fce0000400000 */
[----:B------:R-:W1:Y:S01]  /*24a0*/  MUFU.EX2 R139, R10 ;  /* 0x0000000a008b7308 */ /* 0x000e620000000800 */
[----:B0-----:R-:W-:Y:S01]  /*24b0*/  FMUL R15, R29, 1.4426950216293334961 ;  /* 0x3fb8aa3b1d0f7820 */ /* 0x001fe20000400000 */
[----:B-1----:R-:W-:Y:S01]  /*24c0*/  FADD R29, R125, R20 ;  /* 0x000000147d1d7221 */ /* 0x002fe20000000000 */
[----:B------:R-:W-:-:S05]  /*24d0*/  FFMA R14, R25, UR8, -R146 ;  /* 0x00000008190e7c23 */ /* 0x000fca0008000892 */
[----:B------:R-:W0:Y:S08]  /*24e0*/  MUFU.EX2 R144, R11 ;  /* 0x0000000b00907308 */ /* 0x000e300000000800 */
[----:B------:R1:W-:Y:S02]  /*24f0*/  MUFU.EX2 R170, R31 ;  /* 0x0000001f00aa7308 */ /* 0x0003e40000000800 */
[----:B-1----:R-:W-:-:S06]  /*2500*/  FADD R31, R138, R29 ;  /* 0x0000001d8a1f7221 */ /* 0x002fcc0000000000 */
[----:B------:R-:W1:Y:S01]  /*2510*/  MUFU.EX2 R8, R8 ;  /* 0x0000000800087308 */ /* 0x000e620000000800 */
[----:B------:R-:W-:-:S07]  /*2520*/  FFMA R16, R16, UR8, -R146 ;  /* 0x0000000810107c23 */ /* 0x000fce0008000892 */
[----:B------:R0:W-:Y:S01]  /*2530*/  MUFU.EX2 R25, R24 ;  /* 0x0000001800197308 */ /* 0x0001e20000000800 */
[----:B------:R-:W-:Y:S01]  /*2540*/  FFMA R18, R18, UR8, -R146 ;  /* 0x0000000812127c23 */ /* 0x000fe20008000892 */
[----:B0-----:R-:W-:-:S06]  /*2550*/  FADD R24, R6, R31 ;  /* 0x0000001f06187221 */ /* 0x001fcc0000000000 */
[----:B------:R-:W0:Y:S01]  /*2560*/  MUFU.EX2 R9, R9 ;  /* 0x0000000900097308 */ /* 0x000e220000000800 */
[----:B------:R-:W-:Y:S01]  /*2570*/  FADD R24, R7, R24 ;  /* 0x0000001807187221 */ /* 0x000fe20000000000 */
[----:B------:R-:W-:Y:S01]  /*2580*/  FMUL R10, R16, 1.4426950216293334961 ;  /* 0x3fb8aa3b100a7820 */ /* 0x000fe20000400000 */
[----:B------:R-:W-:Y:S02]  /*2590*/  FFMA R17, R17, UR8, -R146 ;  /* 0x0000000811117c23 */ /* 0x000fe40008000892 */
[----:B------:R-:W-:Y:S01]  /*25a0*/  FADD R31, R139, R24 ;  /* 0x000000188b1f7221 */ /* 0x000fe20000000000 */
[----:B------:R-:W-:Y:S01]  /*25b0*/  FMUL R18, R18, 1.4426950216293334961 ;  /* 0x3fb8aa3b12127820 */ /* 0x000fe20000400000 */
[--C-:B------:R-:W-:Y:S01]  /*25c0*/  FFMA R34, R34, UR8, -R146.reuse ;  /* 0x0000000822227c23 */ /* 0x100fe20008000892 */
[----:B------:R-:W-:Y:S01]  /*25d0*/  FMUL R11, R17, 1.4426950216293334961 ;  /* 0x3fb8aa3b110b7820 */ /* 0x000fe20000400000 */
[----:B------:R-:W-:Y:S01]  /*25e0*/  FADD R31, R144, R31 ;  /* 0x0000001f901f7221 */ /* 0x000fe20000000000 */
[----:B------:R0:W-:Y:S01]  /*25f0*/  MUFU.EX2 R163, R18 ;  /* 0x0000001200a37308 */ /* 0x0001e20000000800 */
[----:B------:R-:W-:-:S07]  /*2600*/  FFMA R19, R19, UR8, -R146 ;  /* 0x0000000813137c23 */ /* 0x000fce0008000892 */
[----:B------:R-:W1:Y:S01]  /*2610*/  MUFU.EX2 R10, R10 ;  /* 0x0000000a000a7308 */ /* 0x000e620000000800 */
[----:B0-----:R-:W-:Y:S01]  /*2620*/  FMUL R18, R34, 1.4426950216293334961 ;  /* 0x3fb8aa3b22127820 */ /* 0x001fe20000400000 */
[----:B-1----:R-:W-:Y:S01]  /*2630*/  FADD R34, R8, R31 ;  /* 0x0000001f08227221 */ /* 0x002fe20000000000 */
[----:B------:R-:W-:-:S03]  /*2640*/  FMUL R19, R19, 1.4426950216293334961 ;  /* 0x3fb8aa3b13137820 */ /* 0x000fc60000400000 */
[----:B------:R-:W-:Y:S02]  /*2650*/  FADD R34, R9, R34 ;  /* 0x0000002209227221 */ /* 0x000fe40000000000 */
[----:B------:R-:W0:Y:S01]  /*2660*/  MUFU.EX2 R11, R11 ;  /* 0x0000000b000b7308 */ /* 0x000e220000000800 */
[----:B------:R-:W-:Y:S01]  /*2670*/  FFMA R35, R35, UR8, -R146 ;  /* 0x0000000823237c23 */ /* 0x000fe20008000892 */
[----:B------:R-:W-:Y:S01]  /*2680*/  FADD R31, R161, R34 ;  /* 0x00000022a11f7221 */ /* 0x000fe20000000000 */
[--C-:B------:R-:W-:Y:S01]  /*2690*/  FFMA R21, R21, UR8, -R146.reuse ;  /* 0x0000000815157c23 */ /* 0x100fe20008000892 */
[----:B------:R-:W-:-:S04]  /*26a0*/  FFMA R26, R26, UR8, -R146 ;  /* 0x000000081a1a7c23 */ /* 0x000fc80008000892 */
[----:B------:R1:W0:Y:S01]  /*26b0*/  MUFU.EX2 R166, R19 ;  /* 0x0000001300a67308 */ /* 0x0002220000000800 */
[----:B------:R-:W-:Y:S01]  /*26c0*/  FMUL R13, R21, 1.4426950216293334961 ;  /* 0x3fb8aa3b150d7820 */ /* 0x000fe20000400000 */
[--C-:B------:R-:W-:Y:S01]  /*26d0*/  FFMA R28, R28, UR8, -R146.reuse ;  /* 0x000000081c1c7c23 */ /* 0x100fe20008000892 */
[--C-:B------:R-:W-:Y:S01]  /*26e0*/  FFMA R22, R22, UR8, -R146.reuse ;  /* 0x0000000816167c23 */ /* 0x100fe20008000892 */
[----:B------:R-:W-:Y:S01]  /*26f0*/  FFMA R36, R36, UR8, -R146 ;  /* 0x0000000824247c23 */ /* 0x000fe20008000892 */
[----:B-1----:R-:W-:Y:S01]  /*2700*/  FMUL R19, R35, 1.4426950216293334961 ;  /* 0x3fb8aa3b23137820 */ /* 0x002fe20000400000 */
[----:B------:R-:W-:Y:S02]  /*2710*/  FADD R35, R162, R31 ;  /* 0x0000001fa2237221 */ /* 0x000fe40000000000 */
[----:B------:R-:W1:Y:S01]  /*2720*/  MUFU.EX2 R12, R12 ;  /* 0x0000000c000c7308 */ /* 0x000e620000000800 */
[----:B------:R-:W-:Y:S01]  /*2730*/  FMUL R164, R26, 1.4426950216293334961 ;  /* 0x3fb8aa3b1aa47820 */ /* 0x000fe20000400000 */
[----:B------:R-:W-:Y:S01]  /*2740*/  FADD R34, R10, R35 ;  /* 0x000000230a227221 */ /* 0x000fe20000000000 */
[----:B------:R-:W-:Y:S01]  /*2750*/  FMUL R26, R28, 1.4426950216293334961 ;  /* 0x3fb8aa3b1c1a7820 */ /* 0x000fe20000400000 */
[----:B------:R-:W-:Y:S01]  /*2760*/  FMUL R22, R22, 1.4426950216293334961 ;  /* 0x3fb8aa3b16167820 */ /* 0x000fe20000400000 */
[----:B------:R-:W-:Y:S01]  /*2770*/  FMUL R28, R36, 1.4426950216293334961 ;  /* 0x3fb8aa3b241c7820 */ /* 0x000fe20000400000 */
[----:B0-----:R-:W-:-:S02]  /*2780*/  FADD R36, R11, R34 ;  /* 0x000000220b247221 */ /* 0x001fc40000000000 */
[----:B------:R-:W0:Y:S02]  /*2790*/  MUFU.EX2 R13, R13 ;  /* 0x0000000d000d7308 */ /* 0x000e240000000800 */
[----:B------:R-:W-:-:S06]  /*27a0*/  FADD R35, R163, R36 ;  /* 0x00000024a3237221 */ /* 0x000fcc0000000000 */
[----:B------:R-:W3:Y:S01]  /*27b0*/  MUFU.EX2 R23, R22 ;  /* 0x0000001600177308 */ /* 0x000ee20000000800 */
[----:B------:R-:W-:Y:S01]  /*27c0*/  FADD R35, R166, R35 ;  /* 0x00000023a6237221 */ /* 0x000fe20000000000 */
[----:B------:R-:W-:-:S03]  /*27d0*/  FMUL R14, R14, 1.4426950216293334961 ;  /* 0x3fb8aa3b0e0e7820 */ /* 0x000fc60000400000 */
[----:B-1----:R-:W-:Y:S01]  /*27e0*/  FADD R36, R12, R35 ;  /* 0x000000230c247221 */ /* 0x002fe20000000000 */
[----:B------:R-:W-:Y:S02]  /*27f0*/  FFMA R27, R27, UR8, -R146 ;  /* 0x000000081b1b7c23 */ /* 0x000fe40008000892 */
[----:B------:R-:W1:Y:S01]  /*2800*/  MUFU.EX2 R14, R14 ;  /* 0x0000000e000e7308 */ /* 0x000e620000000800 */
[----:B0-----:R-:W-:Y:S01]  /*2810*/  FADD R36, R13, R36 ;  /* 0x000000240d247221 */ /* 0x001fe20000000000 */
[----:B------:R-:W-:Y:S01]  /*2820*/  FMUL R27, R27, 1.4426950216293334961 ;  /* 0x3fb8aa3b1b1b7820 */ /* 0x000fe20000400000 */
[----:B------:R-:W-:-:S05]  /*2830*/  FFMA R38, R38, UR8, -R146 ;  /* 0x0000000826267c23 */ /* 0x000fca0008000892 */
[----:B------:R-:W0:Y:S01]  /*2840*/  MUFU.EX2 R164, R164 ;  /* 0x000000a400a47308 */ /* 0x000e220000000800 */
[----:B---3--:R-:W-:Y:S01]  /*2850*/  FADD R35, R23, R36 ;  /* 0x0000002417237221 */ /* 0x008fe20000000000 */
[----:B------:R-:W-:-:S03]  /*2860*/  FMUL R21, R38, 1.4426950216293334961 ;  /* 0x3fb8aa3b26157820 */ /* 0x000fc60000400000 */
[----:B------:R-:W-:-:S03]  /*2870*/  FADD R38, R168, R35 ;  /* 0x00000023a8267221 */ /* 0x000fc60000000000 */
[----:B------:R3:W0:Y:S01]  /*2880*/  MUFU.EX2 R165, R27 ;  /* 0x0000001b00a57308 */ /* 0x0006220000000800 */
[----:B------:R-:W-:Y:S01]  /*2890*/  FFMA R30, R30, UR8, -R146 ;  /* 0x000000081e1e7c23 */ /* 0x000fe20008000892 */
[----:B------:R-:W-:Y:S01]  /*28a0*/  F2FP.SATFINITE.E4M3.F32.PACK_AB_MERGE_C R36, R168, R23, RZ ;  /* 0x00000017a824723e */ /* 0x000fe200048070ff */
[----:B------:R-:W-:Y:S01]  /*28b0*/  FADD R23, R25, R38 ;  /* 0x0000002619177221 */ /* 0x000fe20000000000 */
[----:B------:R-:W-:-:S04]  /*28c0*/  FFMA R32, R32, UR8, -R146 ;  /* 0x0000000820207c23 */ /* 0x000fc80008000892 */
[----:B------:R-:W4:Y:S01]  /*28d0*/  MUFU.EX2 R26, R26 ;  /* 0x0000001a001a7308 */ /* 0x000f220000000800 */
[----:B------:R-:W-:Y:S01]  /*28e0*/  FMUL R30, R30, 1.4426950216293334961 ;  /* 0x3fb8aa3b1e1e7820 */ /* 0x000fe20000400000 */
[----:B------:R-:W-:Y:S01]  /*28f0*/  FFMA R42, R42, UR8, -R146 ;  /* 0x000000082a2a7c23 */ /* 0x000fe20008000892 */
[----:B-1----:R-:W-:Y:S01]  /*2900*/  FADD R23, R14, R23 ;  /* 0x000000170e177221 */ /* 0x002fe20000000000 */
[----:B---3--:R-:W-:-:S04]  /*2910*/  FMUL R27, R32, 1.4426950216293334961 ;  /* 0x3fb8aa3b201b7820 */ /* 0x008fc80000400000 */
[----:B------:R-:W1:Y:S01]  /*2920*/  MUFU.EX2 R15, R15 ;  /* 0x0000000f000f7308 */ /* 0x000e620000000800 */
[----:B------:R-:W-:Y:S01]  /*2930*/  FMUL R32, R42, 1.4426950216293334961 ;  /* 0x3fb8aa3b2a207820 */ /* 0x000fe20000400000 */
[----:B0-----:R-:W-:Y:S01]  /*2940*/  FADD R42, R164, R23 ;  /* 0x00000017a42a7221 */ /* 0x001fe20000000000 */
[----:B------:R-:W-:-:S05]  /*2950*/  FFMA R33, R33, UR8, -R146 ;  /* 0x0000000821217c23 */ /* 0x000fca0008000892 */
[----:B------:R-:W0:Y:S01]  /*2960*/  MUFU.EX2 R167, R30 ;  /* 0x0000001e00a77308 */ /* 0x000e220000000800 */
[----:B------:R-:W-:Y:S01]  /*2970*/  FADD R23, R165, R42 ;  /* 0x0000002aa5177221 */ /* 0x000fe20000000000 */
[----:B------:R-:W-:-:S03]  /*2980*/  FMUL R16, R33, 1.4426950216293334961 ;  /* 0x3fb8aa3b21107820 */ /* 0x000fc60000400000 */
[----:B----4-:R-:W-:-:S03]  /*2990*/  FADD R42, R26, R23 ;  /* 0x000000171a2a7221 */ /* 0x010fc60000000000 */
[----:B------:R-:W3:Y:S01]  /*29a0*/  MUFU.EX2 R27, R27 ;  /* 0x0000001b001b7308 */ /* 0x000ee20000000800 */
[----:B-1----:R-:W-:Y:S01]  /*29b0*/  FADD R42, R15, R42 ;  /* 0x0000002a0f2a7221 */ /* 0x002fe20000000000 */
[----:B------:R-:W-:-:S06]  /*29c0*/  FFMA R37, R37, UR8, -R146 ;  /* 0x0000000825257c23 */ /* 0x000fcc0008000892 */
[----:B------:R-:W1:Y:S01]  /*29d0*/  MUFU.EX2 R16, R16 ;  /* 0x0000001000107308 */ /* 0x000e620000000800 */
[----:B0-----:R-:W-:Y:S01]  /*29e0*/  FADD R23, R167, R42 ;  /* 0x0000002aa7177221 */ /* 0x001fe20000000000 */
[----:B------:R-:W-:-:S06]  /*29f0*/  FMUL R17, R37, 1.4426950216293334961 ;  /* 0x3fb8aa3b25117820 */ /* 0x000fcc0000400000 */
[----:B------:R-:W0:Y:S01]  /*2a00*/  MUFU.EX2 R18, R18 ;  /* 0x0000001200127308 */ /* 0x000e220000000800 */
[----:B------:R-:W-:Y:S01]  /*2a10*/  FADD R42, R170, R23 ;  /* 0x00000017aa2a7221 */ /* 0x000fe20000000000 */
[----:B------:R-:W-:-:S06]  /*2a20*/  FFMA R39, R39, UR8, -R146 ;  /* 0x0000000827277c23 */ /* 0x000fcc0008000892 */
[----:B------:R-:W4:Y:S01]  /*2a30*/  MUFU.EX2 R19, R19 ;  /* 0x0000001300137308 */ /* 0x000f220000000800 */
[----:B---3--:R-:W-:Y:S01]  /*2a40*/  FADD R23, R27, R42 ;  /* 0x0000002a1b177221 */ /* 0x008fe20000000000 */
[----:B------:R-:W-:-:S06]  /*2a50*/  FFMA R44, R44, UR8, -R146 ;  /* 0x000000082c2c7c23 */ /* 0x000fcc0008000892 */
[----:B------:R-:W3:Y:S01]  /*2a60*/  MUFU.EX2 R28, R28 ;  /* 0x0000001c001c7308 */ /* 0x000ee20000000800 */
[----:B-1----:R-:W-:Y:S01]  /*2a70*/  FADD R23, R16, R23 ;  /* 0x0000001710177221 */ /* 0x002fe20000000000 */
[----:B------:R-:W-:Y:S01]  /*2a80*/  FMUL R22, R39, 1.4426950216293334961 ;  /* 0x3fb8aa3b27167820 */ /* 0x000fe20000400000 */
[----:B------:R-:W-:Y:S01]  /*2a90*/  FFMA R40, R40, UR8, -R146 ;  /* 0x0000000828287c23 */ /* 0x000fe20008000892 */
[----:B------:R-:W-:-:S04]  /*2aa0*/  FMUL R31, R44, 1.4426950216293334961 ;  /* 0x3fb8aa3b2c1f7820 */ /* 0x000fc80000400000 */
[----:B------:R-:W1:Y:S01]  /*2ab0*/  MUFU.EX2 R17, R17 ;  /* 0x0000001100117308 */ /* 0x000e620000000800 */
[----:B0-----:R-:W-:Y:S01]  /*2ac0*/  FADD R44, R18, R23 ;  /* 0x00000017122c7221 */ /* 0x001fe20000000000 */
[----:B------:R-:W-:Y:S01]  /*2ad0*/  FMUL R29, R40, 1.4426950216293334961 ;  /* 0x3fb8aa3b281d7820 */ /* 0x000fe20000400000 */
[----:B------:R-:W-:-:S05]  /*2ae0*/  FFMA R41, R41, UR8, -R146 ;  /* 0x0000000829297c23 */ /* 0x000fca0008000892 */
[----:B------:R-:W0:Y:S01]  /*2af0*/  MUFU.EX2 R21, R21 ;  /* 0x0000001500157308 */ /* 0x000e220000000800 */
[----:B----4-:R-:W-:Y:S01]  /*2b00*/  FADD R23, R19, R44 ;  /* 0x0000002c13177221 */ /* 0x010fe20000000000 */
[----:B------:R-:W-:-:S06]  /*2b10*/  FMUL R30, R41, 1.4426950216293334961 ;  /* 0x3fb8aa3b291e7820 */ /* 0x000fcc0000400000 */
[----:B------:R-:W4:Y:S01]  /*2b20*/  MUFU.EX2 R22, R22 ;  /* 0x0000001600167308 */ /* 0x000f220000000800 */
[----:B---3--:R-:W-:Y:S01]  /*2b30*/  FADD R44, R28, R23 ;  /* 0x000000171c2c7221 */ /* 0x008fe20000000000 */
[----:B------:R-:W-:-:S06]  /*2b40*/  FFMA R43, R43, UR8, -R146 ;  /* 0x000000082b2b7c23 */ /* 0x000fcc0008000892 */
[----:B------:R-:W3:Y:S01]  /*2b50*/  MUFU.EX2 R29, R29 ;  /* 0x0000001d001d7308 */ /* 0x000ee20000000800 */
[----:B-1----:R-:W-:Y:S01]  /*2b60*/  FADD R44, R17, R44 ;  /* 0x0000002c112c7221 */ /* 0x002fe20000000000 */
[----:B------:R-:W-:-:S06]  /*2b70*/  FMUL R33, R43, 1.4426950216293334961 ;  /* 0x3fb8aa3b2b217820 */ /* 0x000fcc0000400000 */
[----:B------:R-:W1:Y:S01]  /*2b80*/  MUFU.EX2 R30, R30 ;  /* 0x0000001e001e7308 */ /* 0x000e620000000800 */
[----:B0-----:R-:W-:Y:S01]  /*2b90*/  FADD R23, R21, R44 ;  /* 0x0000002c15177221 */ /* 0x001fe20000000000 */
[----:B------:R-:W-:-:S06]  /*2ba0*/  FFMA R45, R45, UR8, -R146 ;  /* 0x000000082d2d7c23 */ /* 0x000fcc0008000892 */
[----:B------:R-:W0:Y:S01]  /*2bb0*/  MUFU.EX2 R32, R32 ;  /* 0x0000002000207308 */ /* 0x000e220000000800 */
[----:B----4-:R-:W-:Y:S01]  /*2bc0*/  FADD R44, R22, R23 ;  /* 0x00000017162c7221 */ /* 0x010fe20000000000 */
[----:B------:R-:W-:Y:S01]  /*2bd0*/  FMUL R34, R45, 1.4426950216293334961 ;  /* 0x3fb8aa3b2d227820 */ /* 0x000fe20000400000 */
[----:B------:R-:W-:-:S05]  /*2be0*/  FFMA R46, R46, UR8, -R146 ;  /* 0x000000082e2e7c23 */ /* 0x000fca0008000892 */
[----:B------:R-:W4:Y:S01]  /*2bf0*/  MUFU.EX2 R33, R33 ;  /* 0x0000002100217308 */ /* 0x000f220000000800 */
[----:B---3--:R-:W-:Y:S01]  /*2c00*/  FADD R23, R29, R44 ;  /* 0x0000002c1d177221 */ /* 0x008fe20000000000 */
[----:B------:R-:W-:Y:S01]  /*2c10*/  FMUL R37, R46, 1.4426950216293334961 ;  /* 0x3fb8aa3b2e257820 */ /* 0x000fe20000400000 */
[----:B------:R-:W-:-:S05]  /*2c20*/  FFMA R47, R47, UR8, -R146 ;  /* 0x000000082f2f7c23 */ /* 0x000fca0008000892 */
[----:B------:R-:W3:Y:S01]  /*2c30*/  MUFU.EX2 R31, R31 ;  /* 0x0000001f001f7308 */ /* 0x000ee20000000800 */
[----:B-1----:R-:W-:Y:S01]  /*2c40*/  FADD R23, R30, R23 ;  /* 0x000000171e177221 */ /* 0x002fe20000000000 */
[----:B------:R-:W-:Y:S01]  /*2c50*/  FMUL R40, R47, 1.4426950216293334961 ;  /* 0x3fb8aa3b2f287820 */ /* 0x000fe20000400000 */
[----:B------:R-:W-:-:S05]  /*2c60*/  FFMA R48, R48, UR8, -R146 ;  /* 0x0000000830307c23 */ /* 0x000fca0008000892 */
[----:B------:R-:W1:Y:S01]  /*2c70*/  MUFU.EX2 R34, R34 ;  /* 0x0000002200227308 */ /* 0x000e620000000800 */
[----:B0-----:R-:W-:Y:S01]  /*2c80*/  FADD R44, R32, R23 ;  /* 0x00000017202c7221 */ /* 0x001fe20000000000 */
[----:B------:R-:W-:Y:S01]  /*2c90*/  FMUL R35, R48, 1.4426950216293334961 ;  /* 0x3fb8aa3b30237820 */ /* 0x000fe20000400000 */
[----:B------:R-:W-:-:S05]  /*2ca0*/  FFMA R49, R49, UR8, -R146 ;  /* 0x0000000831317c23 */ /* 0x000fca0008000892 */
        /* <DEDUP_REMOVED lines=59> */
[----:B------:R-:W-:Y:S01]  /*3060*/  FFMA R64, R64, UR8, -R146 ;  /* 0x0000000840407c23 */ /* 0x000fe20008000892 */
[----:B------:R-:W-:-:S04]  /*3070*/  F2FP.SATFINITE.E4M3.F32.PACK_AB_MERGE_C R43, R19, R18, RZ ;  /* 0x00000012132b723e */ /* 0x000fc800048070ff */
[----:B------:R-:W1:Y:S01]  /*3080*/  MUFU.EX2 R61, R61 ;  /* 0x0000003d003d7308 */ /* 0x000e620000000800 */
[----:B0-----:R-:W-:Y:S01]  /*3090*/  FADD R18, R58, R23 ;  /* 0x000000173a127221 */ /* 0x001fe20000000000 */
[----:B------:R-:W-:Y:S01]  /*30a0*/  FMUL R64, R64, 1.4426950216293334961 ;  /* 0x3fb8aa3b40407820 */ /* 0x000fe20000400000 */
[----:B------:R-:W-:Y:S01]  /*30b0*/  FFMA R65, R65, UR8, -R146 ;  /* 0x0000000841417c23 */ /* 0x000fe20008000892 */
[----:B------:R-:W-:-:S04]  /*30c0*/  LOP3.LUT R140, R140, 0x1f0, RZ, 0xc0, !PT ;  /* 0x000001f08c8c7812 */ /* 0x000fc800078ec0ff */
[----:B------:R-:W0:Y:S01]  /*30d0*/  MUFU.EX2 R62, R62 ;  /* 0x0000003e003e7308 */ /* 0x000e220000000800 */
[----:B----4-:R-:W-:Y:S01]  /*30e0*/  FADD R19, R59, R18 ;  /* 0x000000123b137221 */ /* 0x010fe20000000000 */
[----:B------:R-:W-:Y:S01]  /*30f0*/  FMUL R65, R65, 1.4426950216293334961 ;  /* 0x3fb8aa3b41417820 */ /* 0x000fe20000400000 */
[--C-:B------:R-:W-:Y:S01]  /*3100*/  FFMA R66, R66, UR8, -R146.reuse ;  /* 0x0000000842427c23 */ /* 0x100fe20008000892 */
[----:B------:R-:W-:Y:S01]  /*3110*/  F2FP.SATFINITE.E4M3.F32.PACK_AB_MERGE_C R40, R40, R37, RZ ;  /* 0x000000252828723e */ /* 0x000fe200048070ff */
[----:B------:R-:W-:Y:S01]  /*3120*/  FFMA R67, R67, UR8, -R146 ;  /* 0x0000000843437c23 */ /* 0x000fe20008000892 */
[----:B------:R-:W4:Y:S02]  /*3130*/  LDSM.16.M88 R37, [R140+UR11+0x5000] ;  /* 0x0050000b8c25783b */ /* 0x000f240008000000 */
[----:B------:R-:W0:Y:S01]  /*3140*/  MUFU.EX2 R63, R63 ;  /* 0x0000003f003f7308 */ /* 0x000e220000000800 */
[----:B---3--:R-:W-:Y:S01]  /*3150*/  FADD R18, R60, R19 ;  /* 0x000000133c127221 */ /* 0x008fe20000000000 */
[----:B------:R-:W-:Y:S01]  /*3160*/  BAR.SYNC.DEFER_BLOCKING 0x0 ;  /* 0x0000000000007b1d */ /* 0x000fe20000010000 */
[----:B------:R-:W-:Y:S01]  /*3170*/  FMUL R66, R66, 1.4426950216293334961 ;  /* 0x3fb8aa3b42427820 */ /* 0x000fe20000400000 */
[----:B------:R-:W-:-:S04]  /*3180*/  FMUL R67, R67, 1.4426950216293334961 ;  /* 0x3fb8aa3b43437820 */ /* 0x000fc80000400000 */
[----:B------:R-:W3:Y:S01]  /*3190*/  MUFU.EX2 R64, R64 ;  /* 0x0000004000407308 */ /* 0x000ee20000000800 */
[----:B-1----:R-:W-:-:S07]  /*31a0*/  FADD R19, R61, R18 ;  /* 0x000000123d137221 */ /* 0x002fce0000000000 */
[----:B------:R-:W1:Y:S01]  /*31b0*/  MUFU.EX2 R65, R65 ;  /* 0x0000004100417308 */ /* 0x000e620000000800 */
[----:B0-----:R-:W-:Y:S01]  /*31c0*/  FADD R18, R62, R19 ;  /* 0x000000133e127221 */ /* 0x001fe20000000000 */
[----:B------:R-:W-:Y:S02]  /*31d0*/  F2FP.SATFINITE.E4M3.F32.PACK_AB_MERGE_C R20, R138, R125, RZ ;  /* 0x0000007d8a14723e */ /* 0x000fe400048070ff */
[----:B------:R-:W-:-:S04]  /*31e0*/  SHF.L.U32 R125, R68, 0x4, RZ ;  /* 0x00000004447d7819 */ /* 0x000fc800000006ff */
[----:B------:R-:W0:Y:S01]  /*31f0*/  MUFU.EX2 R66, R66 ;  /* 0x0000004200427308 */ /* 0x000e220000000800 */
[----:B------:R-:W-:Y:S01]  /*3200*/  FADD R19, R63, R18 ;  /* 0x000000123f137221 */ /* 0x000fe20000000000 */
[----:B------:R-:W-:-:S06]  /*3210*/  F2FP.SATFINITE.E4M3.F32.PACK_AB_MERGE_C R24, R144, R139, RZ ;  /* 0x0000008b9018723e */ /* 0x000fcc00048070ff */
[----:B------:R-:W4:Y:S01]  /*3220*/  MUFU.EX2 R67, R67 ;  /* 0x0000004300437308 */ /* 0x000f220000000800 */
[----:B------:R-:W-:Y:S01]  /*3230*/  SHF.L.U32 R138, R68, 0x2, RZ ;  /* 0x00000002448a7819 */ /* 0x000fe200000006ff */
[----:B---3--:R-:W-:Y:S01]  /*3240*/  FADD R18, R64, R19 ;  /* 0x0000001340127221 */ /* 0x008fe20000000000 */
[----:B------:R-:W-:Y:S02]  /*3250*/  LOP3.LUT R139, R125, 0x870, RZ, 0xc0, !PT ;  /* 0x000008707d8b7812 */ /* 0x000fe400078ec0ff */
[----:B------:R-:W-:Y:S01]  /*3260*/  F2FP.SATFINITE.E4M3.F32.PACK_AB_MERGE_C R44, R22, R21, RZ ;  /* 0x00000015162c723e */ /* 0x000fe200048070ff */
[----:B-1----:R-:W-:Y:S01]  /*3270*/  FADD R19, R65, R18 ;  /* 0x0000001241137221 */ /* 0x002fe20000000000 */
[----:B------:R-:W-:Y:S02]  /*3280*/  SHF.L.U32 R144, R68, 0x7, RZ ;  /* 0x0000000744907819 */ /* 0x000fe400000006ff */
[----:B------:R-:W-:Y:S01]  /*3290*/  LOP3.LUT R21, R139, 0x40, R138, 0x78, !PT ;  /* 0x000000408b157812 */ /* 0x000fe200078e788a */
[----:B--2---:R1:W-:Y:S01]  /*32a0*/  STS.U8 [R69+UR11+0x5000], R142 ;  /* 0x0050008e45007988 */ /* 0x0043e2000800000b */
[----:B------:R-:W-:-:S02]  /*32b0*/  F2FP.SATFINITE.E4M3.F32.PACK_AB_MERGE_C R161, R162, R161, RZ ;  /* 0x000000a1a2a1723e */ /* 0x000fc400048070ff */
[----:B------:R-:W-:Y:S01]  /*32c0*/  F2FP.SATFINITE.E4M3.F32.PACK_AB_MERGE_C R163, R166, R163, RZ ;  /* 0x000000a3a6a3723e */ /* 0x000fe200048070ff */
[----:B------:R-:W-:Y:S01]  /*32d0*/  STS.U8 [R69+UR11+0x5400], R150 ;  /* 0x0054009645007988 */ /* 0x000fe2000800000b */
[----:B------:R-:W-:Y:S01]  /*32e0*/  F2FP.SATFINITE.E4M3.F32.PACK_AB_MERGE_C R32, R33, R32, RZ ;  /* 0x000000202120723e */ /* 0x000fe200048070ff */
[----:B0-----:R-:W-:Y:S01]  /*32f0*/  FADD R18, R66, R19 ;  /* 0x0000001342127221 */ /* 0x001fe20000000000 */
[----:B------:R-:W-:Y:S01]  /*3300*/  F2FP.SATFINITE.E4M3.F32.PACK_AB_MERGE_C R164, R165, R164, RZ ;  /* 0x000000a4a5a4723e */ /* 0x000fe200048070ff */
[----:B-----5:R-:W-:Y:S01]  /*3310*/  STS.U8 [R69+UR11+0x5800], R154 ;  /* 0x0058009a45007988 */ /* 0x020fe2000800000b */
[----:B------:R-:W-:Y:S02]  /*3320*/  F2FP.SATFINITE.E4M3.F32.PACK_AB_MERGE_C R41, R170, R167, RZ ;  /* 0x000000a7aa29723e */ /* 0x000fe400048070ff */
[----:B------:R-:W-:Y:S01]  /*3330*/  LOP3.LUT R144, R21, 0x3780, R144, 0xf8, !PT ;  /* 0x0000378015907812 */ /* 0x000fe200078ef890 */
[----:B------:R-:W-:Y:S01]  /*3340*/  STS.U8 [R69+UR11+0x5c00], R158 ;  /* 0x005c009e45007988 */ /* 0x000fe2000800000b */
[----:B------:R-:W-:-:S02]  /*3350*/  F2FP.SATFINITE.E4M3.F32.PACK_AB_MERGE_C R50, R51, R50, RZ ;  /* 0x000000323332723e */ /* 0x000fc400048070ff */
[----:B------:R-:W-:Y:S01]  /*3360*/  F2FP.SATFINITE.E4M3.F32.PACK_AB_MERGE_C R54, R55, R54, RZ ;  /* 0x000000363736723e */ /* 0x000fe200048070ff */
[----:B------:R-:W-:Y:S01]  /*3370*/  STS.U8 [R122+UR11+0x5100], R141 ;  /* 0x0051008d7a007988 */ /* 0x000fe2000800000b */
[----:B------:R-:W-:Y:S02]  /*3380*/  F2FP.SATFINITE.E4M3.F32.PACK_AB_MERGE_C R33, R59, R58, RZ ;  /* 0x0000003a3b21723e */ /* 0x000fe400048070ff */
[----:B------:R-:W-:Y:S01]  /*3390*/  F2FP.SATFINITE.E4M3.F32.PACK_AB_MERGE_C R62, R63, R62, RZ ;  /* 0x0000003e3f3e723e */ /* 0x000fe200048070ff */
[----:B------:R-:W-:Y:S01]  /*33a0*/  STS.U8 [R122+UR11+0x5500], R149 ;  /* 0x005500957a007988 */ /* 0x000fe2000800000b */
[----:B----4-:R-:W-:-:S03]  /*33b0*/  F2FP.SATFINITE.E4M3.F32.PACK_AB_MERGE_C R66, R67, R66, RZ ;  /* 0x000000424342723e */ /* 0x010fc600048070ff */
[----:B------:R-:W-:Y:S01]  /*33c0*/  STS.U8 [R122+UR11+0x5900], R153 ;  /* 0x005900997a007988 */ /* 0x000fe2000800000b */
[----:B------:R-:W-:-:S03]  /*33d0*/  F2FP.SATFINITE.E4M3.F32.PACK_AB_MERGE_C R21, R7, R6, R24 ;  /* 0x000000060715723e */ /* 0x000fc60004807018 */
[----:B------:R-:W-:Y:S01]  /*33e0*/  STS.U8 [R122+UR11+0x5d00], R157 ;  /* 0x005d009d7a007988 */ /* 0x000fe2000800000b */
[----:B------:R-:W-:Y:S02]  /*33f0*/  F2FP.SATFINITE.E4M3.F32.PACK_AB_MERGE_C R20, R5, R4, R20 ;  /* 0x000000040514723e */ /* 0x000fe40004807014 */
[----:B------:R-:W-:Y:S01]  /*3400*/  F2FP.SATFINITE.E4M3.F32.PACK_AB_MERGE_C R22, R9, R8, R161 ;  /* 0x000000080916723e */ /* 0x000fe200048070a1 */
[----:B------:R-:W-:Y:S01]  /*3410*/  STS.U8 [R123+UR11+0x5200], R148 ;  /* 0x005200947b007988 */ /* 0x000fe2000800000b */
[----:B------:R-:W-:Y:S02]  /*3420*/  F2FP.SATFINITE.E4M3.F32.PACK_AB_MERGE_C R23, R11, R10, R163 ;  /* 0x0000000a0b17723e */ /* 0x000fe400048070a3 */
[----:B------:R-:W-:Y:S01]  /*3430*/  F2FP.SATFINITE.E4M3.F32.PACK_AB_MERGE_C R29, R30, R29, R32 ;  /* 0x0000001d1e1d723e */ /* 0x000fe20004807020 */
[----:B------:R-:W-:Y:S01]  /*3440*/  STS.U8 [R123+UR11+0x5600], R152 ;  /* 0x005600987b007988 */ /* 0x000fe2000800000b */
[----:B------:R-:W-:-:S03]  /*3450*/  F2FP.SATFINITE.E4M3.F32.PACK_AB_MERGE_C R25, R14, R25, R164 ;  /* 0x000000190e19723e */ /* 0x000fc600048070a4 */
[----:B------:R-:W-:Y:S01]  /*3460*/  STS.U8 [R123+UR11+0x5a00], R156 ;  /* 0x005a009c7b007988 */ /* 0x000fe2000800000b */
[----:B------:R-:W-:-:S03]  /*3470*/  F2FP.SATFINITE.E4M3.F32.PACK_AB_MERGE_C R24, R13, R12, R36 ;  /* 0x0000000c0d18723e */ /* 0x000fc60004807024 */
[----:B------:R-:W-:Y:S01]  /*3480*/  STS.U8 [R123+UR11+0x5e00], R160 ;  /* 0x005e00a07b007988 */ /* 0x000fe2000800000b */
[----:B------:R-:W-:Y:S02]  /*3490*/  F2FP.SATFINITE.E4M3.F32.PACK_AB_MERGE_C R26, R15, R26, R41 ;  /* 0x0000001a0f1a723e */ /* 0x000fe40004807029 */
[----:B------:R-:W-:Y:S01]  /*34a0*/  F2FP.SATFINITE.E4M3.F32.PACK_AB_MERGE_C R27, R16, R27, R43 ;  /* 0x0000001b101b723e */ /* 0x000fe2000480702b */
[----:B------:R0:W-:Y:S01]  /*34b0*/  STS.U8 [R124+UR11+0x5300], R143 ;  /* 0x0053008f7c007988 */ /* 0x0001e2000800000b */
[----:B------:R-:W-:Y:S02]  /*34c0*/  F2FP.SATFINITE.E4M3.F32.PACK_AB_MERGE_C R30, R34, R31, R40 ;  /* 0x0000001f221e723e */ /* 0x000fe40004807028 */
[----:B------:R-:W-:Y:S02]  /*34d0*/  F2FP.SATFINITE.E4M3.F32.PACK_AB_MERGE_C R28, R17, R28, R44 ;  /* 0x0000001c111c723e */ /* 0x000fe4000480702c */
[----:B------:R-:W-:Y:S02]  /*34e0*/  F2FP.SATFINITE.E4M3.F32.PACK_AB_MERGE_C R31, R38, R35, R50 ;  /* 0x00000023261f723e */ /* 0x000fe40004807032 */
[----:B-1----:R-:W-:-:S02]  /*34f0*/  LOP3.LUT R142, R144, 0x20, RZ, 0x3c, !PT ;  /* 0x00000020908e7812 */ /* 0x002fc400078e3cff */
[----:B0-----:R-:W-:Y:S01]  /*3500*/  LOP3.LUT R143, R144, 0x10, RZ, 0x3c, !PT ;  /* 0x00000010908f7812 */ /* 0x001fe200078e3cff */
[----:B------:R-:W-:Y:S01]  /*3510*/  FADD R67, R67, R18 ;  /* 0x0000001243437221 */ /* 0x000fe20000000000 */
[----:B------:R-:W-:Y:S01]  /*3520*/  F2FP.SATFINITE.E4M3.F32.PACK_AB_MERGE_C R33, R57, R56, R33 ;  /* 0x000000383921723e */ /* 0x000fe20004807021 */
[----:B------:R0:W-:Y:S01]  /*3530*/  STS.U8 [R124+UR11+0x5700], R151 ;  /* 0x005700977c007988 */ /* 0x0001e2000800000b */
[----:B------:R-:W-:Y:S02]  /*3540*/  F2FP.SATFINITE.E4M3.F32.PACK_AB_MERGE_C R32, R42, R39, R54 ;  /* 0x000000272a20723e */ /* 0x000fe40004807036 */
[----:B------:R-:W-:Y:S01]  /*3550*/  F2FP.SATFINITE.E4M3.F32.PACK_AB_MERGE_C R34, R61, R60, R62 ;  /* 0x0000003c3d22723e */ /* 0x000fe2000480703e */
[----:B------:R0:W-:Y:S01]  /*3560*/  STS.U8 [R124+UR11+0x5b00], R155 ;  /* 0x005b009b7c007988 */ /* 0x0001e2000800000b */
[----:B------:R-:W-:Y:S02]  /*3570*/  F2FP.SATFINITE.E4M3.F32.PACK_AB_MERGE_C R35, R65, R64, R66 ;  /* 0x000000404123723e */ /* 0x000fe40004807042 */
[----:B------:R-:W-:Y:S01]  /*3580*/  LOP3.LUT R141, R144, 0x30, RZ, 0x3c, !PT ;  /* 0x00000030908d7812 */ /* 0x000fe200078e3cff */
[----:B------:R0:W-:Y:S04]  /*3590*/  STS.U8 [R124+UR11+0x5f00], R159 ;  /* 0x005f009f7c007988 */ /* 0x0001e8000800000b */
[----:B------:R0:W-:Y:S01]  /*35a0*/  STS.128 [R144+UR11], R20 ;  /* 0x0000001490007988 */ /* 0x0001e20008000c0b */
[----:B------:R-:W-:-:S03]  /*35b0*/  UIADD3 UR14, UPT, UPT, UR16, -0x80, URZ ;  /* 0xffffff80100e7890 */ /* 0x000fc6000fffe0ff */
[----:B------:R0:W-:Y:S04]  /*35c0*/  STS.128 [R143+UR11], R24 ;  /* 0x000000188f007988 */ /* 0x0001e80008000c0b */
[----:B------:R0:W-:Y:S04]  /*35d0*/  STS.128 [R142+UR11], R28 ;  /* 0x0000001c8e007988 */ /* 0x0001e80008000c0b */
[----:B------:R0:W-:Y:S01]  /*35e0*/  STS.128 [R141+UR11], R32 ;  /* 0x000000208d007988 */ /* 0x0001e20008000c0b */
[----:B------:R-:W1:Y:S03]  /*35f0*/  LDTM.x16 R4, tmem[UR29] ;  /* 0x0000001d000479ee */ /* 0x000e660008240000 */
[----:B------:R0:W2:Y:S01]  /*3600*/  SHFL.BFLY PT, R36, R67, 0x10, 0x1f ;  /* 0x0e001f0043247f89 */ /* 0x0000a200000e0000 */
[----:B------:R-:W-:Y:S01]  /*3610*/  NOP ;  /* 0x0000000000007918 */ /* 0x000fe20000000000 */
[----:B------:R-:W-:Y:S05]  /*3620*/  @!P2 BRA `(.L_x_9) ;  /* 0x000000000044a947 */ /* 0x000fea0003800000 */
[C---:B-1----:R-:W-:Y:S01]  /*3630*/  FMUL R4, R37.reuse, R4 ;  /* 0x0000000425047220 */ /* 0x042fe20000400000 */
[C---:B------:R-:W-:Y:S01]  /*3640*/  FMUL R5, R37.reuse, R5 ;  /* 0x0000000525057220 */ /* 0x040fe20000400000 */
        /* <DEDUP_REMOVED lines=13> */
[----:B------:R-:W-:-:S04]  /*3720*/  FMUL R19, R37, R19 ;  /* 0x0000001325137220 */ /* 0x000fc80000400000 */
[----:B------:R3:W-:Y:S03]  /*3730*/  STTM.x16 tmem[UR29], R4 ;  /* 0x00000004000079ed */ /* 0x0007e6000824001d */
.L_x_9:
[----:B-1----:R-:W1:Y:S02]  /*3740*/  FENCE.VIEW.ASYNC.T ;  /* 0x00000000000073c6 */ /* 0x002e640000000200 */
[----:B-1----:R-:W-:Y:S01]  /*3750*/  BAR.SYNC.DEFER_BLOCKING 0x0 ;  /* 0x0000000000007b1d */ /* 0x002fe20000010000 */
[----:B--2---:R-:W-:Y:S01]  /*3760*/  FADD R36, R67, R36 ;  /* 0x0000002443247221 */ /* 0x004fe20000000000 */
[----:B------:R-:W-:Y:S01]  /*3770*/  UISETP.GE.AND UP1, UPT, UR14, 0x1, UPT ;  /* 0x000000010e00788c */ /* 0x000fe2000bf26270 */
[----:B------:R-:W-:Y:S02]  /*3780*/  LOP3.LUT R166, R68, 0xff, RZ, 0xc0, !PT ;  /* 0x000000ff44a67812 */ /* 0x000fe400078ec0ff */
[----:B------:R-:W-:Y:S01]  /*3790*/  FADD R36, R147, R36 ;  /* 0x0000002493247221 */ /* 0x000fe20000000000 */
[----:B------:R1:W-:Y:S06]  /*37a0*/  MEMBAR.ALL.CTA ;  /* 0x0000000000007992 */ /* 0x0003ec0000008000 */
[----:B-1----:R-:W1:Y:S02]  /*37b0*/  FENCE.VIEW.ASYNC.S ;  /* 0x00000000000073c6 */ /* 0x002e640000000000 */
[----:B-1----:R-:W-:Y:S06]  /*37c0*/  BAR.SYNC.DEFER_BLOCKING 0x0 ;  /* 0x0000000000007b1d */ /* 0x002fec0000010000 */
[----:B------:R-:W-:Y:S05]  /*37d0*/  @!P3 BRA `(.L_x_10) ;  /* 0x000000000084b947 */ /* 0x000fea0003800000 */
[----:B------:R-:W-:Y:S02]  /*37e0*/  UIADD3 UR4, UPT, UPT, UR11, 0x5000, URZ ;  /* 0x000050000b047890 */ /* 0x000fe4000fffe0ff */
[----:B------:R-:W-:Y:S02]  /*37f0*/  USHF.R.U32.HI UR8, URZ, 0x4, UR11 ;  /* 0x00000004ff087899 */ /* 0x000fe4000801160b */
[----:B------:R-:W-:Y:S02]  /*3800*/  USHF.R.U32.HI UR4, URZ, 0x4, UR4 ;  /* 0x00000004ff047899 */ /* 0x000fe40008011604 */
[----:B------:R-:W-:Y:S02]  /*3810*/  USGXT.U32 UR8, UR8, 0xe ;  /* 0x0000000e0808789a */ /* 0x000fe40008000000 */
[----:B------:R-:W-:Y:S02]  /*3820*/  USGXT.U32 UR16, UR4, 0xe ;  /* 0x0000000e0410789a */ /* 0x000fe40008000000 */
[----:B------:R-:W-:-:S02]  /*3830*/  UIADD3 UR36, UP2, UPT, UR8, 0x2, URZ ;  /* 0x0000000208247890 */ /* 0x000fc4000ff5e0ff */
[----:B------:R-:W-:Y:S01]  /*3840*/  UIADD3 UR34, UP3, UPT, UR16, 0x2, URZ ;  /* 0x0000000210227890 */ /* 0x000fe2000ff7e0ff */
[----:B------:R-:W-:Y:S01]  /*3850*/  UMOV UR4, URZ ;  /* 0x000000ff00047c82 */ /* 0x000fe20008000000 */
[----:B------:R-:W-:Y:S01]  /*3860*/  UMOV UR38, 0x0 ;  /* 0x0000000000267882 */ /* 0x000fe20000000000 */
[----:B------:R-:W-:Y:S02]  /*3870*/  UIADD3.X UR37, UPT, UPT, UR4, 0x40004040, URZ, UP2, !UPT ;  /* 0x4000404004257890 */ /* 0x000fe400097fe4ff */
[----:B------:R-:W-:Y:S02]  /*3880*/  UIADD3.X UR35, UPT, UPT, UR4, 0x40004040, URZ, UP3, !UPT ;  /* 0x4000404004237890 */ /* 0x000fe40009ffe4ff */
[----:B------:R-:W-:Y:S02]  /*3890*/  UIADD3.64 UR20, UPT, UPT, UR36, 0x2, URZ ;  /* 0x0000000224147897 */ /* 0x000fe4000fffe0ff */
[----:B------:R-:W-:Y:S02]  /*38a0*/  UIADD3.64 UR24, UPT, UPT, UR34, 0x2, URZ ;  /* 0x0000000222187897 */ /* 0x000fe4000fffe0ff */
[----:B------:R-:W-:-:S02]  /*38b0*/  UIADD3.64 UR26, UPT, UPT, UR36, 0x4, URZ ;  /* 0x00000004241a7897 */ /* 0x000fc4000fffe0ff */
[----:B------:R-:W-:Y:S01]  /*38c0*/  UIADD3.64 UR32, UPT, UPT, UR34, 0x4, URZ ;  /* 0x0000000422207897 */ /* 0x000fe2000fffe0ff */
[----:B------:R-:W-:Y:S01]  /*38d0*/  UMOV UR39, 0x8080010 ;  /* 0x0808001000277882 */ /* 0x000fe20000000000 */
[----:B------:R-:W-:Y:S01]  /*38e0*/  UMOV UR9, 0x40004040 ;  /* 0x4000404000097882 */ /* 0x000fe20000000000 */
[----:B------:R-:W-:Y:S01]  /*38f0*/  UMOV UR17, 0x40004040 ;  /* 0x4000404000117882 */ /* 0x000fe20000000000 */
[----:B------:R-:W-:Y:S01]  /*3900*/  UMOV UR40, 0x0 ;  /* 0x0000000000287882 */ /* 0x000fe20000000000 */
[----:B------:R-:W-:Y:S01]  /*3910*/  UMOV UR41, 0x8080010 ;  /* 0x0808001000297882 */ /* 0x000fe20000000000 */
[----:B------:R-:W-:Y:S01]  /*3920*/  UMOV UR42, 0x0 ;  /* 0x00000000002a7882 */ /* 0x000fe20000000000 */
[----:B------:R-:W-:Y:S01]  /*3930*/  UMOV UR43, 0x8080010 ;  /* 0x08080010002b7882 */ /* 0x000fe20000000000 */
[----:B------:R-:W-:Y:S01]  /*3940*/  UMOV UR4, UR12 ;  /* 0x0000000c00047c82 */ /* 0x000fe20008000000 */
[----:B------:R-:W-:Y:S01]  /*3950*/  UMOV UR5, URZ ;  /* 0x000000ff00057c82 */ /* 0x000fe20008000000 */
[----:B------:R1:W-:Y:S01]  /*3960*/  UTCQMMA gdesc[UR8], gdesc[UR16], tmem[UR7], tmem[UR38], idesc[UR39], UPT ;  /* 0x00ff2610080075ea */ /* 0x0003e2000b800307 */
[----:B------:R-:W-:Y:S01]  /*3970*/  UMOV UR44, 0x0 ;  /* 0x00000000002c7882 */ /* 0x000fe20000000000 */
[----:B------:R-:W-:Y:S01]  /*3980*/  UMOV UR45, 0x8080010 ;  /* 0x08080010002d7882 */ /* 0x000fe20000000000 */
[----:B------:R1:W-:Y:S01]  /*3990*/  UTCQMMA gdesc[UR36], gdesc[UR34], tmem[UR7], tmem[UR40], idesc[UR41], UPT ;  /* 0x00ff2822240075ea */ /* 0x0003e2000b800307 */
[----:B------:R-:W-:Y:S01]  /*39a0*/  UMOV UR4, UR4 ;  /* 0x0000000400047c82 */ /* 0x000fe20008000000 */
[----:B------:R1:W-:Y:S01]  /*39b0*/  UTCQMMA gdesc[UR20], gdesc[UR24], tmem[UR7], tmem[UR42], idesc[UR43], UPT ;  /* 0x00ff2a18140075ea */ /* 0x0003e2000b800307 */
[----:B------:R1:W-:Y:S01]  /*39c0*/  UTCQMMA gdesc[UR26], gdesc[UR32], tmem[UR7], tmem[UR44], idesc[UR45], UPT ;  /* 0x00ff2c201a0075ea */ /* 0x0003e2000b800307 */
[----:B------:R1:W-:Y:S01]  /*39d0*/  UTCBAR [UR4], URZ ;  /* 0x000000ff040073e9 */ /* 0x0003e200080000ff */
[----:B------:R-:W-:Y:S01]  /*39e0*/  NOP ;  /* 0x0000000000007918 */ /* 0x000fe20000000000 */
.L_x_10:
[----:B------:R-:W-:Y:S01]  /*39f0*/  FSEL R146, R146, -INF , P2 ;  /* 0xff80000092927808 */ /* 0x000fe20001000000 */
[----:B-1----:R-:W-:Y:S01]  /*3a00*/  UMOV UR4, URZ ;  /* 0x000000ff00047c82 */ /* 0x002fe20008000000 */
[----:B------:R-:W-:Y:S01]  /*3a10*/  FSEL R147, R36, 1, P2 ;  /* 0x3f80000024937808 */ /* 0x000fe20001000000 */
[----:B------:R-:W-:Y:S06]  /*3a20*/  BRA.U !UP1, `(.L_x_11) ;  /* 0x0000002909387547 */ /* 0x000fec000b800000 */
[----:B------:R-:W-:Y:S01]  /*3a30*/  USHF.R.U32.HI UR24, URZ, 0x4, UR6 ;  /* 0x00000004ff187899 */ /* 0x000fe20008011606 */
[----:B------:R-:W-:Y:S01]  /*3a40*/  SHF.L.U32 R148, R145, 0x7, RZ ;  /* 0x0000000791947819 */ /* 0x000fe200000006ff */
[----:B------:R-:W-:Y:S01]  /*3a50*/  UIADD3 UR6, UPT, UPT, UR11, 0x7000, URZ ;  /* 0x000070000b067890 */ /* 0x000fe2000fffe0ff */
[----:B------:R-:W-:Y:S01]  /*3a60*/  HFMA2 R163, -RZ, RZ, 0, 0 ;  /* 0x00000000ffa37431 */ /* 0x000fe200000001ff */
[----:B------:R-:W-:Y:S01]  /*3a70*/  USHF.R.U32.HI UR31, URZ, 0x4, UR11 ;  /* 0x00000004ff1f7899 */ /* 0x000fe2000801160b */
[----:B------:R-:W-:Y:S01]  /*3a80*/  MOV R165, R146 ;  /* 0x0000009200a57202 */ /* 0x000fe20000000f00 */
[----:B------:R-:W-:Y:S01]  /*3a90*/  USHF.R.U32.HI UR6, URZ, 0x4, UR6 ;  /* 0x00000004ff067899 */ /* 0x000fe20008011606 */
[----:B------:R-:W-:Y:S01]  /*3aa0*/  MOV R145, R148 ;  /* 0x0000009400917202 */ /* 0x000fe20000000f00 */
[----:B------:R-:W-:Y:S02]  /*3ab0*/  USGXT.U32 UR31, UR31, 0xe ;  /* 0x0000000e1f1f789a */ /* 0x000fe40008000000 */
[----:B------:R-:W-:-:S02]  /*3ac0*/  USGXT.U32 UR25, UR6, 0xe ;  /* 0x0000000e0619789a */ /* 0x000fc40008000000 */
[----:B------:R-:W-:Y:S02]  /*3ad0*/  UIADD3 UR34, UP3, UPT, UR31, 0x2, URZ ;  /* 0x000000021f227890 */ /* 0x000fe4000ff7e0ff */
[----:B------:R-:W-:Y:S02]  /*3ae0*/  UIADD3 UR32, UP2, UPT, UR25, 0x2, URZ ;  /* 0x0000000219207890 */ /* 0x000fe4000ff5e0ff */
[----:B------:R-:W-:Y:S02]  /*3af0*/  UIADD3 UR8, UPT, UPT, UR11, 0x4000, URZ ;  /* 0x000040000b087890 */ /* 0x000fe4000fffe0ff */
[----:B------:R-:W-:Y:S01]  /*3b00*/  USHF.L.U32 UR15, UR15, 0x7, URZ ;  /* 0x000000070f0f7899 */ /* 0x000fe200080006ff */
[----:B------:R-:W-:Y:S01]  /*3b10*/  UMOV UR5, URZ ;  /* 0x000000ff00057c82 */ /* 0x000fe20008000000 */
[----:B------:R-:W-:Y:S01]  /*3b20*/  UMOV UR4, URZ ;  /* 0x000000ff00047c82 */ /* 0x000fe20008000000 */
[----:B------:R-:W-:Y:S02]  /*3b30*/  UIADD3.X UR35, UPT, UPT, UR5, 0x40004040, URZ, UP3, !UPT ;  /* 0x4000404005237890 */ /* 0x000fe40009ffe4ff */
[----:B------:R-:W-:-:S02]  /*3b40*/  UIADD3.X UR33, UPT, UPT, UR4, 0x40004040, URZ, UP2, !UPT ;  /* 0x4000404004217890 */ /* 0x000fc400097fe4ff */
[----:B------:R-:W-:Y:S02]  /*3b50*/  USHF.R.U32.HI UR8, URZ, 0x4, UR8 ;  /* 0x00000004ff087899 */ /* 0x000fe40008011608 */
[----:B------:R-:W-:Y:S02]  /*3b60*/  UIADD3 UR36, UP3, UPT, UR34, 0x2, URZ ;  /* 0x0000000222247890 */ /* 0x000fe4000ff7e0ff */
[----:B------:R-:W-:Y:S02]  /*3b70*/  UIADD3 UR38, UP2, UPT, UR34, 0x4, URZ ;  /* 0x0000000422267890 */ /* 0x000fe4000ff5e0ff */
[----:B------:R-:W-:Y:S01]  /*3b80*/  UISETP.NE.U32.AND UP1, UPT, UR18, URZ, UPT ;  /* 0x000000ff1200728c */ /* 0x000fe2000bf25070 */
[----:B------:R-:W1:Y:S01]  /*3b90*/  LDCU UR44, c[0x0][0x3a8] ;  /* 0x00007500ff2c77ac */ /* 0x000e620008000800 */
[----:B------:R-:W-:Y:S02]  /*3ba0*/  USGXT.U32 UR24, UR24, 0xe ;  /* 0x0000000e1818789a */ /* 0x000fe40008000000 */
[----:B------:R-:W-:-:S02]  /*3bb0*/  USGXT.U32 UR28, UR8, 0xe ;  /* 0x0000000e081c789a */ /* 0x000fc40008000000 */
[----:B------:R-:W-:Y:S02]  /*3bc0*/  UIADD3.X UR37, UPT, UPT, UR35, URZ, URZ, UP3, !UPT ;  /* 0x000000ff23257290 */ /* 0x000fe40009ffe4ff */
[----:B------:R-:W-:Y:S02]  /*3bd0*/  UIADD3.X UR39, UPT, UPT, UR35, URZ, URZ, UP2, !UPT ;  /* 0x000000ff23277290 */ /* 0x000fe400097fe4ff */
[----:B------:R-:W-:Y:S02]  /*3be0*/  UIADD3.64 UR40, UPT, UPT, UR32, 0x2, URZ ;  /* 0x0000000220287897 */ /* 0x000fe4000fffe0ff */
[----:B------:R-:W-:Y:S01]  /*3bf0*/  UIADD3.64 UR42, UPT, UPT, UR32, 0x4, URZ ;  /* 0x00000004202a7897 */ /* 0x000fe2000fffe0ff */
[----:B------:R-:W-:Y:S01]  /*3c00*/  UMOV UR26, 0x1 ;  /* 0x00000001001a7882 */ /* 0x000fe20000000000 */
[----:B------:R-:W-:Y:S01]  /*3c10*/  UMOV UR6, URZ ;  /* 0x000000ff00067c82 */ /* 0x000fe20008000000 */
[----:B------:R-:W-:-:S09]  /*3c20*/  UMOV UR27, UR15 ;  /* 0x0000000f001b7c82 */ /* 0x000fd20008000000 */
.L_x_16:
[----:B-1-3--:R-:W-:Y:S02]  /*3c30*/  SHF.R.S32.HI R19, RZ, 0x1f, R145 ;  /* 0x0000001fff137819 */ /* 0x00afe40000011491 */
[C---:B------:R-:W-:Y:S02]  /*3c40*/  IADD3 R4, P2, PT, R145.reuse, R136, RZ ;  /* 0x0000008891047210 */ /* 0x040fe40007f5e0ff */
[----:B------:R-:W-:Y:S02]  /*3c50*/  IADD3 R6, P3, PT, R145, R134, RZ ;  /* 0x0000008691067210 */ /* 0x000fe40007f7e0ff */
[----:B------:R-:W-:Y:S02]  /*3c60*/  IADD3.X R5, PT, PT, R19, R137, RZ, P2, !PT ;  /* 0x0000008913057210 */ /* 0x000fe400017fe4ff */
[----:B------:R-:W-:Y:S02]  /*3c70*/  IADD3 R8, P2, PT, R145, R132, RZ ;  /* 0x0000008491087210 */ /* 0x000fe40007f5e0ff */
[C---:B------:R-:W-:Y:S01]  /*3c80*/  IADD3.X R7, PT, PT, R19.reuse, R135, RZ, P3, !PT ;  /* 0x0000008713077210 */ /* 0x040fe20001ffe4ff */
[----:B------:R2:W3:Y:S01]  /*3c90*/  LDG.E.U8 R18, desc[UR22][R4.64] ;  /* 0x0000001604127981 */ /* 0x0004e2000c1e1100 */
[----:B------:R-:W-:-:S02]  /*3ca0*/  IADD3.X R9, PT, PT, R19, R133, RZ, P2, !PT ;  /* 0x0000008513097210 */ /* 0x000fc400017fe4ff */
[C---:B------:R-:W-:Y:S01]  /*3cb0*/  IADD3 R10, P3, PT, R145.reuse, R130, RZ ;  /* 0x00000082910a7210 */ /* 0x040fe20007f7e0ff */
[----:B0-----:R0:W4:Y:S01]  /*3cc0*/  LDG.E.U8 R20, desc[UR22][R6.64] ;  /* 0x0000001606147981 */ /* 0x001122000c1e1100 */
[----:B------:R-:W-:Y:S02]  /*3cd0*/  IADD3 R12, P2, PT, R145, R128, RZ ;  /* 0x00000080910c7210 */ /* 0x000fe40007f5e0ff */
[C---:B------:R-:W-:Y:S01]  /*3ce0*/  IADD3.X R11, PT, PT, R19.reuse, R131, RZ, P3, !PT ;  /* 0x00000083130b7210 */ /* 0x040fe20001ffe4ff */
[----:B------:R5:W4:Y:S01]  /*3cf0*/  LDG.E.U8 R22, desc[UR22][R8.64] ;  /* 0x0000001608167981 */ /* 0x000b22000c1e1100 */
[----:B------:R-:W-:Y:S02]  /*3d00*/  IADD3.X R13, PT, PT, R19, R129, RZ, P2, !PT ;  /* 0x00000081130d7210 */ /* 0x000fe400017fe4ff */
[C---:B------:R-:W-:Y:S01]  /*3d10*/  IADD3 R14, P3, PT, R145.reuse, R126, RZ ;  /* 0x0000007e910e7210 */ /* 0x040fe20007f7e0ff */
[----:B------:R1:W4:Y:S01]  /*3d20*/  LDG.E.U8 R24, desc[UR22][R10.64] ;  /* 0x000000160a187981 */ /* 0x000322000c1e1100 */
[----:B------:R-:W-:-:S02]  /*3d30*/  IADD3 R16, P2, PT, R145, R120, RZ ;  /* 0x0000007891107210 */ /* 0x000fc40007f5e0ff */
[C---:B------:R-:W-:Y:S01]  /*3d40*/  IADD3.X R15, PT, PT, R19.reuse, R127, RZ, P3, !PT ;  /* 0x0000007f130f7210 */ /* 0x040fe20001ffe4ff */
[----:B------:R1:W4:Y:S01]  /*3d50*/  LDG.E.U8 R26, desc[UR22][R12.64] ;  /* 0x000000160c1a7981 */ /* 0x000322000c1e1100 */
[----:B------:R-:W-:Y:S02]  /*3d60*/  IADD3.X R17, PT, PT, R19, R121, RZ, P2, !PT ;  /* 0x0000007913117210 */ /* 0x000fe400017fe4ff */
[C---:B--2---:R-:W-:Y:S01]  /*3d70*/  IADD3 R4, P3, PT, R145.reuse, R70, RZ ;  /* 0x0000004691047210 */ /* 0x044fe20007f7e0ff */
[----:B------:R2:W4:Y:S01]  /*3d80*/  LDG.E.U8 R28, desc[UR22][R14.64] ;  /* 0x000000160e1c7981 */ /* 0x000522000c1e1100 */
[----:B0-----:R-:W-:Y:S02]  /*3d90*/  IADD3 R6, P2, PT, R145, R72, RZ ;  /* 0x0000004891067210 */ /* 0x001fe40007f5e0ff */
[C---:B------:R-:W-:Y:S01]  /*3da0*/  IADD3.X R5, PT, PT, R19.reuse, R71, RZ, P3, !PT ;  /* 0x0000004713057210 */ /* 0x040fe20001ffe4ff */
[----:B------:R0:W4:Y:S01]  /*3db0*/  LDG.E.U8 R30, desc[UR22][R16.64] ;  /* 0x00000016101e7981 */ /* 0x000122000c1e1100 */
[----:B------:R-:W-:-:S02]  /*3dc0*/  IADD3.X R7, PT, PT, R19, R73, RZ, P2, !PT ;  /* 0x0000004913077210 */ /* 0x000fc400017fe4ff */
[C---:B-----5:R-:W-:Y:S01]  /*3dd0*/  IADD3 R8, P3, PT, R145.reuse, R74, RZ ;  /* 0x0000004a91087210 */ /* 0x060fe20007f7e0ff */
[----:B------:R5:W4:Y:S01]  /*3de0*/  LDG.E.U8 R32, desc[UR22][R4.64] ;  /* 0x0000001604207981 */ /* 0x000b22000c1e1100 */
[----:B-1----:R-:W-:Y:S02]  /*3df0*/  IADD3 R10, P2, PT, R145, R76, RZ ;  /* 0x0000004c910a7210 */ /* 0x002fe40007f5e0ff */
[C---:B------:R-:W-:Y:S01]  /*3e00*/  IADD3.X R9, PT, PT, R19.reuse, R75, RZ, P3, !PT ;  /* 0x0000004b13097210 */ /* 0x040fe20001ffe4ff */
[----:B------:R1:W4:Y:S01]  /*3e10*/  LDG.E.U8 R34, desc[UR22][R6.64] ;  /* 0x0000001606227981 */ /* 0x000322000c1e1100 */
[----:B------:R-:W-:Y:S02]  /*3e20*/  IADD3.X R11, PT, PT, R19, R77, RZ, P2, !PT ;  /* 0x0000004d130b7210 */ /* 0x000fe400017fe4ff */
[C---:B------:R-:W-:Y:S01]  /*3e30*/  IADD3 R12, P3, PT, R145.reuse, R78, RZ ;  /* 0x0000004e910c7210 */ /* 0x040fe20007f7e0ff */
[----:B------:R-:W4:Y:S01]  /*3e40*/  LDG.E.U8 R8, desc[UR22][R8.64] ;  /* 0x0000001608087981 */ /* 0x000f22000c1e1100 */
[----:B--2---:R-:W-:-:S02]  /*3e50*/  IADD3 R14, P2, PT, R145, R80, RZ ;  /* 0x00000050910e7210 */ /* 0x004fc40007f5e0ff */
[C---:B------:R-:W-:Y:S01]  /*3e60*/  IADD3.X R13, PT, PT, R19.reuse, R79, RZ, P3, !PT ;  /* 0x0000004f130d7210 */ /* 0x040fe20001ffe4ff */
[----:B------:R-:W2:Y:S01]  /*3e70*/  LDG.E.U8 R10, desc[UR22][R10.64] ;  /* 0x000000160a0a7981 */ /* 0x000ea2000c1e1100 */
[----:B------:R-:W-:Y:S02]  /*3e80*/  IADD3.X R15, PT, PT, R19, R81, RZ, P2, !PT ;  /* 0x00000051130f7210 */ /* 0x000fe400017fe4ff */
[C---:B0-----:R-:W-:Y:S01]  /*3e90*/  IADD3 R16, P3, PT, R145.reuse, R82, RZ ;  /* 0x0000005291107210 */ /* 0x041fe20007f7e0ff */
[----:B------:R-:W2:Y:S01]  /*3ea0*/  LDG.E.U8 R12, desc[UR22][R12.64] ;  /* 0x000000160c0c7981 */ /* 0x000ea2000c1e1100 */
[C---:B-----5:R-:W-:Y:S02]  /*3eb0*/  IADD3 R4, P4, PT, R145.reuse, R84, RZ ;  /* 0x0000005491047210 */ /* 0x060fe40007f9e0ff */
[----:B-1----:R-:W-:Y:S01]  /*3ec0*/  IADD3 R6, P2, PT, R145, R86, RZ ;  /* 0x0000005691067210 */ /* 0x002fe20007f5e0ff */
[----:B------:R-:W5:Y:S01]  /*3ed0*/  LDG.E.U8 R14, desc[UR22][R14.64] ;  /* 0x000000160e0e7981 */ /* 0x000f62000c1e1100 */
[----:B------:R-:W-:-:S02]  /*3ee0*/  IADD3.X R17, PT, PT, R19, R83, RZ, P3, !PT ;  /* 0x0000005313117210 */ /* 0x000fc40001ffe4ff */
[C---:B------:R-:W-:Y:S02]  /*3ef0*/  IADD3.X R5, PT, PT, R19.reuse, R85, RZ, P4, !PT ;  /* 0x0000005513057210 */ /* 0x040fe400027fe4ff */
[----:B------:R-:W-:Y:S01]  /*3f00*/  IADD3.X R7, PT, PT, R19, R87, RZ, P2, !PT ;  /* 0x0000005713077210 */ /* 0x000fe200017fe4ff */
[----:B------:R-:W5:Y:S04]  /*3f10*/  LDG.E.U8 R16, desc[UR22][R16.64] ;  /* 0x0000001610107981 */ /* 0x000f68000c1e1100 */
[----:B------:R-:W5:Y:S04]  /*3f20*/  LDG.E.U8 R4, desc[UR22][R4.64] ;  /* 0x0000001604047981 */ /* 0x000f68000c1e1100 */
[----:B------:R-:W5:Y:S01]  /*3f30*/  LDG.E.U8 R6, desc[UR22][R6.64] ;  /* 0x0000001606067981 */ /* 0x000f62000c1e1100 */
[----:B------:R-:W-:-:S02]  /*3f40*/  UMOV UR8, 0x1 ;  /* 0x0000000100087882 */ /* 0x000fc40000000000 */
[----:B------:R-:W-:-:S04]  /*3f50*/  @!UP0 UIADD3 UR8, UPT, UPT, -UR8, 0x100000, URZ ;  /* 0x0010000008088890 */ /* 0x000fc8000fffe1ff */
[----:B------:R-:W-:Y:S02]  /*3f60*/  @!UP0 USHF.L.U32 UR9, UR8, 0xb, URZ ;  /* 0x0000000b08098899 */ /* 0x000fe400080006ff */
[----:B------:R-:W-:Y:S01]  /*3f70*/  @!UP0 USHF.L.U32 UR8, UR8, 0x1, URZ ;  /* 0x0000000108088899 */ /* 0x000fe200080006ff */
[----:B------:R-:W-:Y:S01]  /*3f80*/  VOTEU.ALL UP2, P1 ;  /* 0x0000000000ff7886 */ /* 0x000fe20000840000 */
        /* <DEDUP_REMOVED lines=10> */
[----:B--2---:R0:W-:Y:S04]  /*4030*/  STS.U8 [R69+UR11+0x6a00], R10 ;  /* 0x006a000a45007988 */ /* 0x0041e8000800000b */
[----:B------:R0:W-:Y:S04]  /*4040*/  STS.U8 [R69+UR11+0x6b00], R12 ;  /* 0x006b000c45007988 */ /* 0x0001e8000800000b */
[----:B-----5:R0:W-:Y:S04]  /*4050*/  STS.U8 [R69+UR11+0x6c00], R14 ;  /* 0x006c000e45007988 */ /* 0x0201e8000800000b */
[----:B------:R0:W-:Y:S04]  /*4060*/  STS.U8 [R69+UR11+0x6d00], R16 ;  /* 0x006d001045007988 */ /* 0x0001e8000800000b */
[----:B------:R0:W-:Y:S04]  /*4070*/  STS.U8 [R69+UR11+0x6e00], R4 ;  /* 0x006e000445007988 */ /* 0x0001e8000800000b */
[----:B------:R0:W-:Y:S01]  /*4080*/  STS.U8 [R69+UR11+0x6f00], R6 ;  /* 0x006f000645007988 */ /* 0x0001e2000800000b */
[----:B------:R1:W-:Y:S06]  /*4090*/  MEMBAR.ALL.CTA ;  /* 0x0000000000007992 */ /* 0x0003ec0000008000 */
[----:B-1----:R-:W-:Y:S04]  /*40a0*/  FENCE.VIEW.ASYNC.S ;  /* 0x00000000000073c6 */ /* 0x002fe80000000000 */
[----:B------:R-:W1:Y:S02]  /*40b0*/  FENCE.VIEW.ASYNC.S ;  /* 0x00000000000073c6 */ /* 0x000e640000000000 */
[----:B-1----:R0:W1:Y:S02]  /*40c0*/  @!UP2 SYNCS.EXCH.64 URZ, [UR11+0x8010], UR8 ;  /* 0x008010080bffa5b2 */ /* 0x0020640008000100 */
[----:B-1----:R-:W-:Y:S06]  /*40d0*/  BAR.SYNC.DEFER_BLOCKING 0x0 ;  /* 0x0000000000007b1d */ /* 0x002fec0000010000 */
[----:B0-----:R-:W-:Y:S05]  /*40e0*/  BRA.U UP1, `(.L_x_12) ;  /* 0x0000000101307547 */ /* 0x001fea000b800000 */
[----:B------:R-:W-:Y:S01]  /*40f0*/  UIADD3 UR8, UPT, UPT, UR11, 0x8010, URZ ;  /* 0x000080100b087890 */ /* 0x000fe2000fffe0ff */
[----:B------:R-:W-:Y:S01]  /*4100*/  UMOV UR9, URZ ;  /* 0x000000ff00097c82 */ /* 0x000fe20008000000 */
[----:B------:R-:W-:Y:S01]  /*4110*/  UMOV UR18, UR28 ;  /* 0x0000001c00127c82 */ /* 0x000fe20008000000 */
[----:B------:R-:W-:Y:S01]  /*4120*/  UMOV UR19, 0x40004040 ;  /* 0x4000404000137882 */ /* 0x000fe20000000000 */
[----:B------:R-:W-:Y:S01]  /*4130*/  UMOV UR16, UR24 ;  /* 0x0000001800107c82 */ /* 0x000fe20008000000 */
[----:B------:R-:W-:Y:S01]  /*4140*/  UMOV UR17, 0xc0004010 ;  /* 0xc000401000117882 */ /* 0x000fe20000000000 */
[----:B------:R-:W-:Y:S01]  /*4150*/  UMOV UR20, 0x0 ;  /* 0x0000000000147882 */ /* 0x000fe20000000000 */
[----:B------:R-:W-:Y:S01]  /*4160*/  UMOV UR21, 0x8208010 ;  /* 0x0820801000157882 */ /* 0x000fe20000000000 */
[----:B------:R-:W-:Y:S01]  /*4170*/  UMOV UR8, UR8 ;  /* 0x0000000800087c82 */ /* 0x000fe20008000000 */
[----:B------:R0:W-:Y:S01]  /*4180*/  UTCQMMA gdesc[UR18], gdesc[UR16], tmem[UR30], tmem[UR20], idesc[UR21], !UPT ;  /* 0x00ff1410120075ea */ /* 0x0001e2000f80031e */
[----:B------:R0:W-:Y:S01]  /*4190*/  UTCBAR [UR8], URZ ;  /* 0x000000ff080073e9 */ /* 0x0001e200080000ff */
[----:B------:R-:W-:-:S02]  /*41a0*/  NOP ;  /* 0x0000000000007918 */ /* 0x000fc40000000000 */
.L_x_12:
[----:B------:R-:W1:Y:S02]  /*41b0*/  SYNCS.PHASECHK.TRANS64.TRYWAIT P2, [UR11+0x8010], RZ ;  /* 0x008010ffff0075a7 */ /* 0x000e64000804110b */
[----:B-1----:R-:W-:Y:S05]  /*41c0*/  @!P2 BRA `(.L_x_13) ;  /* 0x000000340018a947 */ /* 0x002fea0003800000 */
.L_x_22:
[----:B------:R-:W-:Y:S01]  /*41d0*/  BAR.SYNC.DEFER_BLOCKING 0x0 ;  /* 0x0000000000007b1d */ /* 0x000fe20000010000 */
[----:B------:R-:W-:Y:S01]  /*41e0*/  SHF.L.U32 R163, R163, 0x1f, RZ ;  /* 0x0000001fa3a37819 */ /* 0x000fe200000006ff */
[----:B------:R-:W-:-:S04]  /*41f0*/  USHF.R.S32.HI UR4, URZ, 0x1f, UR27 ;  /* 0x0000001fff047899 */ /* 0x000fc8000801141b */
[----:B------:R-:W-:Y:S01]  /*4200*/  LDTM.16dp32bit_t0_t15.x64 R4, tmem[UR13] ;  /* 0x0000000d000479ee */ /* 0x000fe20008b00000 */
[----:B------:R-:W1:Y:S01]  /*4210*/  LDTM.16dp32bit_t16_t31.x64 R4, tmem[UR13+0x40] ;  /* 0x0000400d000479ee */ /* 0x000e620008b20000 */
[----:B------:R-:W2:Y:S01]  /*4220*/  @!P1 SYNCS.CCTL.IV [UR11+0x8010] ;  /* 0x00801000ff0099b1 */ /* 0x000ea2000800000b */
[----:B------:R-:W-:Y:S01]  /*4230*/  NOP ;  /* 0x0000000000007918 */ /* 0x000fe20000000000 */
[----:B-1----:R-:W-:Y:S01]  /*4240*/  FMUL R146, R4, UR44 ;  /* 0x0000002c04927c20 */ /* 0x002fe20008400000 */
[----:B------:R-:W-:Y:S01]  /*4250*/  FMUL R149, R5, UR44 ;  /* 0x0000002c05957c20 */ /* 0x000fe20008400000 */
[----:B------:R-:W-:-:S05]  /*4260*/  FMUL R150, R6, UR44 ;  /* 0x0000002c06967c20 */ /* 0x000fca0008400000 */
[----:B------:R-:W-:Y:S01]  /*4270*/  FMNMX3 R150, R146, R149, R150, !PT ;  /* 0x0000009592967276 */ /* 0x000fe20007800096 */
        /* <DEDUP_REMOVED lines=90> */
[----:B------:R-:W-:-:S05]  /*4820*/  FMUL R146, R67, UR44 ;  /* 0x0000002c43927c20 */ /* 0x000fca0008400000 */
[----:B------:R-:W-:-:S05]  /*4830*/  FMNMX R152, R146, R149, !PT ;  /* 0x0000009592987209 */ /* 0x000fca0007800000 */
[----:B------:R-:W1:Y:S02]  /*4840*/  SHFL.BFLY PT, R146, R152, 0x10, 0x1f ;  /* 0x0e001f0098927f89 */ /* 0x000e6400000e0000 */
[----:B-1----:R-:W-:-:S05]  /*4850*/  FMNMX3 R146, R152, R146, R165, !PT ;  /* 0x0000009298927276 */ /* 0x002fca00078000a5 */
[--C-:B------:R-:W-:Y:S01]  /*4860*/  FFMA R4, R4, UR44, -R146.reuse ;  /* 0x0000002c04047c23 */ /* 0x100fe20008000892 */
[--C-:B------:R-:W-:Y:S01]  /*4870*/  FFMA R5, R5, UR44, -R146.reuse ;  /* 0x0000002c05057c23 */ /* 0x100fe20008000892 */
[--C-:B------:R-:W-:Y:S01]  /*4880*/  FFMA R6, R6, UR44, -R146.reuse ;  /* 0x0000002c06067c23 */ /* 0x100fe20008000892 */
[--C-:B------:R-:W-:Y:S01]  /*4890*/  FFMA R7, R7, UR44, -R146.reuse ;  /* 0x0000002c07077c23 */ /* 0x100fe20008000892 */
[----:B------:R-:W-:Y:S01]  /*48a0*/  FMUL R4, R4, 1.4426950216293334961 ;  /* 0x3fb8aa3b04047820 */ /* 0x000fe20000400000 */
[----:B------:R-:W-:Y:S01]  /*48b0*/  FMUL R5, R5, 1.4426950216293334961 ;  /* 0x3fb8aa3b05057820 */ /* 0x000fe20000400000 */
[----:B------:R-:W-:Y:S01]  /*48c0*/  FMUL R6, R6, 1.4426950216293334961 ;  /* 0x3fb8aa3b06067820 */ /* 0x000fe20000400000 */
[----:B------:R-:W-:Y:S01]  /*48d0*/  FMUL R7, R7, 1.4426950216293334961 ;  /* 0x3fb8aa3b07077820 */ /* 0x000fe20000400000 */
[----:B------:R-:W-:Y:S01]  /*48e0*/  MUFU.EX2 R149, R4 ;  /* 0x0000000400957308 */ /* 0x000fe20000000800 */
[--C-:B------:R-:W-:Y:S01]  /*48f0*/  FFMA R8, R8, UR44, -R146.reuse ;  /* 0x0000002c08087c23 */ /* 0x100fe20008000892 */
[--C-:B------:R-:W-:Y:S01]  /*4900*/  FFMA R9, R9, UR44, -R146.reuse ;  /* 0x0000002c09097c23 */ /* 0x100fe20008000892 */
[--C-:B------:R-:W-:Y:S01]  /*4910*/  FFMA R15, R15, UR44, -R146.reuse ;  /* 0x0000002c0f0f7c23 */ /* 0x100fe20008000892 */
[--C-:B------:R-:W-:Y:S01]  /*4920*/  FFMA R10, R10, UR44, -R146.reuse ;  /* 0x0000002c0a0a7c23 */ /* 0x100fe20008000892 */
[----:B------:R-:W-:Y:S01]  /*4930*/  FMUL R8, R8, 1.4426950216293334961 ;  /* 0x3fb8aa3b08087820 */ /* 0x000fe20000400000 */
[----:B------:R-:W-:Y:S01]  /*4940*/  FMUL R9, R9, 1.4426950216293334961 ;  /* 0x3fb8aa3b09097820 */ /* 0x000fe20000400000 */
[----:B------:R-:W-:Y:S01]  /*4950*/  FMUL R15, R15, 1.4426950216293334961 ;  /* 0x3fb8aa3b0f0f7820 */ /* 0x000fe20000400000 */
[----:B------:R1:W3:Y:S01]  /*4960*/  MUFU.EX2 R150, R5 ;  /* 0x0000000500967308 */ /* 0x0002e20000000800 */
[----:B------:R-:W-:Y:S01]  /*4970*/  FMUL R10, R10, 1.4426950216293334961 ;  /* 0x3fb8aa3b0a0a7820 */ /* 0x000fe20000400000 */
[--C-:B------:R-:W-:Y:S01]  /*4980*/  FFMA R11, R11, UR44, -R146.reuse ;  /* 0x0000002c0b0b7c23 */ /* 0x100fe20008000892 */
[--C-:B------:R-:W-:Y:S01]  /*4990*/  FFMA R12, R12, UR44, -R146.reuse ;  /* 0x0000002c0c0c7c23 */ /* 0x100fe20008000892 */
[--C-:B------:R-:W-:Y:S01]  /*49a0*/  FFMA R16, R16, UR44, -R146.reuse ;  /* 0x0000002c10107c23 */ /* 0x100fe20008000892 */
[--C-:B------:R-:W-:Y:S01]  /*49b0*/  FFMA R13, R13, UR44, -R146.reuse ;  /* 0x0000002c0d0d7c23 */ /* 0x100fe20008000892 */
[----:B------:R-:W-:Y:S01]  /*49c0*/  FMUL R11, R11, 1.4426950216293334961 ;  /* 0x3fb8aa3b0b0b7820 */ /* 0x000fe20000400000 */
[----:B------:R-:W-:Y:S01]  /*49d0*/  FMUL R12, R12, 1.4426950216293334961 ;  /* 0x3fb8aa3b0c0c7820 */ /* 0x000fe20000400000 */
[----:B------:R-:W4:Y:S01]  /*49e0*/  MUFU.EX2 R158, R6 ;  /* 0x00000006009e7308 */ /* 0x000f220000000800 */
[----:B------:R-:W-:Y:S01]  /*49f0*/  FMUL R16, R16, 1.4426950216293334961 ;  /* 0x3fb8aa3b10107820 */ /* 0x000fe20000400000 */
[----:B------:R-:W-:Y:S01]  /*4a00*/  FMUL R13, R13, 1.4426950216293334961 ;  /* 0x3fb8aa3b0d0d7820 */ /* 0x000fe20000400000 */
[--C-:B------:R-:W-:Y:S01]  /*4a10*/  FFMA R14, R14, UR44, -R146.reuse ;  /* 0x0000002c0e0e7c23 */ /* 0x100fe20008000892 */
[--C-:B------:R-:W-:Y:S01]  /*4a20*/  FFMA R17, R17, UR44, -R146.reuse ;  /* 0x0000002c11117c23 */ /* 0x100fe20008000892 */
[--C-:B------:R-:W-:Y:S01]  /*4a30*/  FFMA R18, R18, UR44, -R146.reuse ;  /* 0x0000002c12127c23 */ /* 0x100fe20008000892 */
[--C-:B------:R-:W-:Y:S01]  /*4a40*/  FFMA R19, R19, UR44, -R146.reuse ;  /* 0x0000002c13137c23 */ /* 0x100fe20008000892 */
[----:B------:R-:W-:Y:S01]  /*4a50*/  FMUL R14, R14, 1.4426950216293334961 ;  /* 0x3fb8aa3b0e0e7820 */ /* 0x000fe20000400000 */
[----:B------:R5:W0:Y:S01]  /*4a60*/  MUFU.EX2 R157, R7 ;  /* 0x00000007009d7308 */ /* 0x000a220000000800 */
[----:B------:R-:W-:Y:S01]  /*4a70*/  FMUL R17, R17, 1.4426950216293334961 ;  /* 0x3fb8aa3b11117820 */ /* 0x000fe20000400000 */
[----:B------:R-:W-:Y:S01]  /*4a80*/  FMUL R18, R18, 1.4426950216293334961 ;  /* 0x3fb8aa3b12127820 */ /* 0x000fe20000400000 */
[--C-:B------:R-:W-:Y:S01]  /*4a90*/  FFMA R20, R20, UR44, -R146.reuse ;  /* 0x0000002c14147c23 */ /* 0x100fe20008000892 */
[----:B------:R-:W-:Y:S01]  /*4aa0*/  FMUL R19, R19, 1.4426950216293334961 ;  /* 0x3fb8aa3b13137820 */ /* 0x000fe20000400000 */
[--C-:B------:R-:W-:Y:S01]  /*4ab0*/  FFMA R27, R27, UR44, -R146.reuse ;  /* 0x0000002c1b1b7c23 */ /* 0x100fe20008000892 */
[--C-:B------:R-:W-:Y:S01]  /*4ac0*/  FFMA R21, R21, UR44, -R146.reuse ;  /* 0x0000002c15157c23 */ /* 0x100fe20008000892 */
[----:B------:R-:W-:Y:S01]  /*4ad0*/  FMUL R20, R20, 1.4426950216293334961 ;  /* 0x3fb8aa3b14147820 */ /* 0x000fe20000400000 */
[----:B------:R-:W0:Y:S01]  /*4ae0*/  MUFU.EX2 R152, R8 ;  /* 0x0000000800987308 */ /* 0x000e220000000800 */
[----:B------:R-:W-:Y:S01]  /*4af0*/  FMUL R27, R27, 1.4426950216293334961 ;  /* 0x3fb8aa3b1b1b7820 */ /* 0x000fe20000400000 */
[----:B-1----:R-:W-:Y:S01]  /*4b00*/  FMUL R5, R21, 1.4426950216293334961 ;  /* 0x3fb8aa3b15057820 */ /* 0x002fe20000400000 */
[--C-:B------:R-:W-:Y:S01]  /*4b10*/  FFMA R22, R22, UR44, -R146.reuse ;  /* 0x0000002c16167c23 */ /* 0x100fe20008000892 */
[--C-:B------:R-:W-:Y:S01]  /*4b20*/  FFMA R23, R23, UR44, -R146.reuse ;  /* 0x0000002c17177c23 */ /* 0x100fe20008000892 */
[--C-:B------:R-:W-:Y:S01]  /*4b30*/  FFMA R24, R24, UR44, -R146.reuse ;  /* 0x0000002c18187c23 */ /* 0x100fe20008000892 */
[--C-:B------:R-:W-:Y:S01]  /*4b40*/  FFMA R25, R25, UR44, -R146.reuse ;  /* 0x0000002c19197c23 */ /* 0x100fe20008000892 */
[----:B------:R-:W-:Y:S01]  /*4b50*/  FMUL R22, R22, 1.4426950216293334961 ;  /* 0x3fb8aa3b16167820 */ /* 0x000fe20000400000 */
[----:B------:R-:W1:Y:S01]  /*4b60*/  MUFU.EX2 R151, R9 ;  /* 0x0000000900977308 */ /* 0x000e620000000800 */
[----:B------:R-:W-:Y:S01]  /*4b70*/  FMUL R23, R23, 1.4426950216293334961 ;  /* 0x3fb8aa3b17177820 */ /* 0x000fe20000400000 */
[----:B------:R-:W-:Y:S01]  /*4b80*/  FMUL R21, R24, 1.4426950216293334961 ;  /* 0x3fb8aa3b18157820 */ /* 0x000fe20000400000 */
[----:B------:R-:W-:Y:S01]  /*4b90*/  FMUL R4, R25, 1.4426950216293334961 ;  /* 0x3fb8aa3b19047820 */ /* 0x000fe20000400000 */
[--C-:B------:R-:W-:Y:S01]  /*4ba0*/  FFMA R26, R26, UR44, -R146.reuse ;  /* 0x0000002c1a1a7c23 */ /* 0x100fe20008000892 */
[--C-:B------:R-:W-:Y:S01]  /*4bb0*/  FFMA R28, R28, UR44, -R146.reuse ;  /* 0x0000002c1c1c7c23 */ /* 0x100fe20008000892 */
[--C-:B------:R-:W-:Y:S01]  /*4bc0*/  FFMA R30, R30, UR44, -R146.reuse ;  /* 0x0000002c1e1e7c23 */ /* 0x100fe20008000892 */
[--C-:B------:R-:W-:Y:S01]  /*4bd0*/  FFMA R29, R29, UR44, -R146.reuse ;  /* 0x0000002c1d1d7c23 */ /* 0x100fe20008000892 */
[----:B------:R3:W-:Y:S01]  /*4be0*/  MUFU.EX2 R161, R15 ;  /* 0x0000000f00a17308 */ /* 0x0007e20000000800 */
[----:B------:R-:W-:Y:S01]  /*4bf0*/  FMUL R26, R26, 1.4426950216293334961 ;  /* 0x3fb8aa3b1a1a7820 */ /* 0x000fe20000400000 */
[--C-:B------:R-:W-:Y:S01]  /*4c00*/  FFMA R31, R31, UR44, -R146.reuse ;  /* 0x0000002c1f1f7c23 */ /* 0x100fe20008000892 */
[----:B-----5:R-:W-:Y:S01]  /*4c10*/  FMUL R7, R29, 1.4426950216293334961 ;  /* 0x3fb8aa3b1d077820 */ /* 0x020fe20000400000 */
[--C-:B------:R-:W-:Y:S01]  /*4c20*/  FFMA R32, R32, UR44, -R146.reuse ;  /* 0x0000002c20207c23 */ /* 0x100fe20008000892 */
[--C-:B------:R-:W-:Y:S01]  /*4c30*/  FFMA R33, R33, UR44, -R146.reuse ;  /* 0x0000002c21217c23 */ /* 0x100fe20008000892 */
[--C-:B------:R-:W-:Y:S01]  /*4c40*/  FFMA R34, R34, UR44, -R146.reuse ;  /* 0x0000002c22227c23 */ /* 0x100fe20008000892 */
[----:B------:R-:W-:Y:S01]  /*4c50*/  FFMA R35, R35, UR44, -R146 ;  /* 0x0000002c23237c23 */ /* 0x000fe20008000892 */
[----:B------:R5:W1:Y:S01]  /*4c60*/  MUFU.EX2 R160, R10 ;  /* 0x0000000a00a07308 */ /* 0x000a620000000800 */
[----:B---3--:R-:W-:Y:S01]  /*4c70*/  FADD R15, R149, R150 ;  /* 0x00000096950f7221 */ /* 0x008fe20000000000 */
[----:B------:R-:W-:Y:S01]  /*4c80*/  FMUL R6, R33, 1.4426950216293334961 ;  /* 0x3fb8aa3b21067820 */ /* 0x000fe20000400000 */
[--C-:B------:R-:W-:Y:S01]  /*4c90*/  FFMA R36, R36, UR44, -R146.reuse ;  /* 0x0000002c24247c23 */ /* 0x100fe20008000892 */
[--C-:B------:R-:W-:Y:S01]  /*4ca0*/  FFMA R37, R37, UR44, -R146.reuse ;  /* 0x0000002c25257c23 */ /* 0x100fe20008000892 */
[----:B----4-:R-:W-:Y:S01]  /*4cb0*/  FADD R8, R158, R15 ;  /* 0x0000000f9e087221 */ /* 0x010fe20000000000 */
[----:B------:R-:W-:Y:S01]  /*4cc0*/  FFMA R38, R38, UR44, -R146 ;  /* 0x0000002c26267c23 */ /* 0x000fe20008000892 */
[----:B------:R-:W-:Y:S01]  /*4cd0*/  FMUL R24, R36, 1.4426950216293334961 ;  /* 0x3fb8aa3b24187820 */ /* 0x000fe20000400000 */
[----:B------:R3:W4:Y:S01]  /*4ce0*/  MUFU.EX2 R159, R11 ;  /* 0x0000000b009f7308 */ /* 0x0007220000000800 */
[----:B0-----:R-:W-:Y:S01]  /*4cf0*/  FADD R15, R157, R8 ;  /* 0x000000089d0f7221 */ /* 0x001fe20000000000 */
[----:B-----5:R-:W-:Y:S01]  /*4d00*/  FMUL R10, R30, 1.4426950216293334961 ;  /* 0x3fb8aa3b1e0a7820 */ /* 0x020fe20000400000 */
[----:B------:R-:W-:Y:S01]  /*4d10*/  FMUL R9, R37, 1.4426950216293334961 ;  /* 0x3fb8aa3b25097820 */ /* 0x000fe20000400000 */
[--C-:B------:R-:W-:Y:S01]  /*4d20*/  FFMA R39, R39, UR44, -R146.reuse ;  /* 0x0000002c27277c23 */ /* 0x100fe20008000892 */
[--C-:B------:R-:W-:Y:S01]  /*4d30*/  FFMA R40, R40, UR44, -R146.reuse ;  /* 0x0000002c28287c23 */ /* 0x100fe20008000892 */
[--C-:B------:R-:W-:Y:S01]  /*4d40*/  FFMA R41, R41, UR44, -R146.reuse ;  /* 0x0000002c29297c23 */ /* 0x100fe20008000892 */
[--C-:B------:R-:W-:Y:S01]  /*4d50*/  FFMA R42, R42, UR44, -R146.reuse ;  /* 0x0000002c2a2a7c23 */ /* 0x100fe20008000892 */
[----:B------:R0:W5:Y:S01]  /*4d60*/  MUFU.EX2 R154, R12 ;  /* 0x0000000c009a7308 */ /* 0x0001620000000800 */
[----:B---3--:R-:W-:Y:S01]  /*4d70*/  FMUL R11, R31, 1.4426950216293334961 ;  /* 0x3fb8aa3b1f0b7820 */ /* 0x008fe20000400000 */
[----:B------:R-:W-:Y:S01]  /*4d80*/  FMUL R25, R40, 1.4426950216293334961 ;  /* 0x3fb8aa3b28197820 */ /* 0x000fe20000400000 */
[----:B------:R-:W-:Y:S01]  /*4d90*/  FMUL R8, R41, 1.4426950216293334961 ;  /* 0x3fb8aa3b29087820 */ /* 0x000fe20000400000 */
[--C-:B------:R-:W-:Y:S01]  /*4da0*/  FFMA R43, R43, UR44, -R146.reuse ;  /* 0x0000002c2b2b7c23 */ /* 0x100fe20008000892 */
[--C-:B------:R-:W-:Y:S01]  /*4db0*/  FFMA R44, R44, UR44, -R146.reuse ;  /* 0x0000002c2c2c7c23 */ /* 0x100fe20008000892 */
[--C-:B------:R-:W-:Y:S01]  /*4dc0*/  FFMA R45, R45, UR44, -R146.reuse ;  /* 0x0000002c2d2d7c23 */ /* 0x100fe20008000892 */
[--C-:B------:R-:W-:Y:S01]  /*4dd0*/  FFMA R46, R46, UR44, -R146.reuse ;  /* 0x0000002c2e2e7c23 */ /* 0x100fe20008000892 */
[----:B------:R3:W-:Y:S01]  /*4de0*/  MUFU.EX2 R155, R16 ;  /* 0x00000010009b7308 */ /* 0x0007e20000000800 */
[----:B0-----:R-:W-:Y:S01]  /*4df0*/  FMUL R12, R34, 1.4426950216293334961 ;  /* 0x3fb8aa3b220c7820 */ /* 0x001fe20000400000 */
[--C-:B------:R-:W-:Y:S01]  /*4e00*/  FFMA R47, R47, UR44, -R146.reuse ;  /* 0x0000002c2f2f7c23 */ /* 0x100fe20008000892 */
[--C-:B------:R-:W-:Y:S01]  /*4e10*/  FFMA R48, R48, UR44, -R146.reuse ;  /* 0x0000002c30307c23 */ /* 0x100fe20008000892 */
[--C-:B------:R-:W-:Y:S01]  /*4e20*/  FFMA R49, R49, UR44, -R146.reuse ;  /* 0x0000002c31317c23 */ /* 0x100fe20008000892 */
[--C-:B------:R-:W-:Y:S01]  /*4e30*/  FFMA R50, R50, UR44, -R146.reuse ;  /* 0x0000002c32327c23 */ /* 0x100fe20008000892 */
[----:B------:R-:W-:Y:S01]  /*4e40*/  FMUL R41, R47, 1.4426950216293334961 ;  /* 0x3fb8aa3b2f297820 */ /* 0x000fe20000400000 */
[--C-:B------:R-:W-:Y:S01]  /*4e50*/  FFMA R51, R51, UR44, -R146.reuse ;  /* 0x0000002c33337c23 */ /* 0x100fe20008000892 */
[----:B------:R0:W2:Y:S01]  /*4e60*/  MUFU.EX2 R153, R13 ;  /* 0x0000000d00997308 */ /* 0x0000a20000000800 */
[----:B---3--:R-:W-:Y:S01]  /*4e70*/  FADD R16, R152, R15 ;  /* 0x0000000f98107221 */ /* 0x008fe20000000000 */
[--C-:B------:R-:W-:Y:S01]  /*4e80*/  FFMA R52, R52, UR44, -R146.reuse ;  /* 0x0000002c34347c23 */ /* 0x100fe20008000892 */
[----:B------:R-:W-:Y:S01]  /*4e90*/  FMUL R51, R51, 1.4426950216293334961 ;  /* 0x3fb8aa3b33337820 */ /* 0x000fe20000400000 */
[----:B------:R-:W-:Y:S01]  /*4ea0*/  FFMA R53, R53, UR44, -R146 ;  /* 0x0000002c35357c23 */ /* 0x000fe20008000892 */
[----:B-1----:R-:W-:Y:S01]  /*4eb0*/  FADD R15, R151, R16 ;  /* 0x00000010970f7221 */ /* 0x002fe20000000000 */
[--C-:B------:R-:W-:Y:S01]  /*4ec0*/  FFMA R54, R54, UR44, -R146.reuse ;  /* 0x0000002c36367c23 */ /* 0x100fe20008000892 */
[----:B------:R-:W-:Y:S01]  /*4ed0*/  FFMA R55, R55, UR44, -R146 ;  /* 0x0000002c37377c23 */ /* 0x000fe20008000892 */
[----:B------:R1:W3:Y:S01]  /*4ee0*/  MUFU.EX2 R162, R14 ;  /* 0x0000000e00a27308 */ /* 0x0002e20000000800 */
[----:B------:R-:W-:Y:S01]  /*4ef0*/  FADD R16, R160, R15 ;  /* 0x0000000fa0107221 */ /* 0x000fe20000000000 */
[----:B0-----:R-:W-:Y:S01]  /*4f00*/  FMUL R13, R35, 1.4426950216293334961 ;  /* 0x3fb8aa3b230d7820 */ /* 0x001fe20000400000 */
[----:B------:R-:W-:Y:S01]  /*4f10*/  FMUL R54, R54, 1.4426950216293334961 ;  /* 0x3fb8aa3b36367820 */ /* 0x000fe20000400000 */
[----:B------:R-:W-:Y:S01]  /*4f20*/  FMUL R55, R55, 1.4426950216293334961 ;  /* 0x3fb8aa3b37377820 */ /* 0x000fe20000400000 */
[----:B----4-:R-:W-:Y:S01]  /*4f30*/  FADD R15, R159, R16 ;  /* 0x000000109f0f7221 */ /* 0x010fe20000000000 */
[--C-:B------:R-:W-:Y:S01]  /*4f40*/  FFMA R56, R56, UR44, -R146.reuse ;  /* 0x0000002c38387c23 */ /* 0x100fe20008000892 */
[--C-:B------:R-:W-:Y:S01]  /*4f50*/  FFMA R57, R57, UR44, -R146.reuse ;  /* 0x0000002c39397c23 */ /* 0x100fe20008000892 */
[----:B------:R0:W4:Y:S01]  /*4f60*/  MUFU.EX2 R156, R17 ;  /* 0x00000011009c7308 */ /* 0x0001220000000800 */
[----:B-----5:R-:W-:Y:S01]  /*4f70*/  FADD R16, R154, R15 ;  /* 0x0000000f9a107221 */ /* 0x020fe20000000000 */
[----:B-1----:R-:W-:Y:S01]  /*4f80*/  FMUL R14, R38, 1.4426950216293334961 ;  /* 0x3fb8aa3b260e7820 */ /* 0x002fe20000400000 */
[----:B------:R-:W-:Y:S01]  /*4f90*/  FMUL R38, R57, 1.4426950216293334961 ;  /* 0x3fb8aa3b39267820 */ /* 0x000fe20000400000 */
[----:B------:R-:W-:Y:S01]  /*4fa0*/  FFMA R58, R58, UR44, -R146 ;  /* 0x0000002c3a3a7c23 */ /* 0x000fe20008000892 */
[----:B--2---:R-:W-:Y:S01]  /*4fb0*/  FADD R15, R153, R16 ;  /* 0x00000010990f7221 */ /* 0x004fe20000000000 */
[--C-:B------:R-:W-:Y:S01]  /*4fc0*/  FFMA R59, R59, UR44, -R146.reuse ;  /* 0x0000002c3b3b7c23 */ /* 0x100fe20008000892 */
[----:B------:R-:W-:Y:S01]  /*4fd0*/  FFMA R60, R60, UR44, -R146 ;  /* 0x0000002c3c3c7c23 */ /* 0x000fe20008000892 */
[----:B------:R-:W1:Y:S01]  /*4fe0*/  MUFU.EX2 R164, R18 ;  /* 0x0000001200a47308 */ /* 0x000e620000000800 */
[----:B---3--:R-:W-:Y:S01]  /*4ff0*/  FADD R16, R162, R15 ;  /* 0x0000000fa2107221 */ /* 0x008fe20000000000 */
[----:B0-----:R-:W-:Y:S01]  /*5000*/  FMUL R17, R39, 1.4426950216293334961 ;  /* 0x3fb8aa3b27117820 */ /* 0x001fe20000400000 */
[----:B------:R-:W-:Y:S01]  /*5010*/  FMUL R15, R45, 1.4426950216293334961 ;  /* 0x3fb8aa3b2d0f7820 */ /* 0x000fe20000400000 */
[----:B------:R-:W-:Y:S01]  /*5020*/  FMUL R58, R58, 1.4426950216293334961 ;  /* 0x3fb8aa3b3a3a7820 */ /* 0x000fe20000400000 */
[----:B------:R-:W-:Y:S01]  /*5030*/  FADD R16, R161, R16 ;  /* 0x00000010a1107221 */ /* 0x000fe20000000000 */
[----:B------:R-:W-:Y:S01]  /*5040*/  FMUL R59, R59, 1.4426950216293334961 ;  /* 0x3fb8aa3b3b3b7820 */ /* 0x000fe20000400000 */
[--C-:B------:R-:W-:Y:S01]  /*5050*/  FFMA R61, R61, UR44, -R146.reuse ;  /* 0x0000002c3d3d7c23 */ /* 0x100fe20008000892 */
[----:B------:R0:W2:Y:S01]  /*5060*/  MUFU.EX2 R167, R19 ;  /* 0x0000001300a77308 */ /* 0x0000a20000000800 */
[--C-:B------:R-:W-:Y:S01]  /*5070*/  FFMA R62, R62, UR44, -R146.reuse ;  /* 0x0000002c3e3e7c23 */ /* 0x100fe20008000892 */
[--C-:B------:R-:W-:Y:S01]  /*5080*/  FFMA R63, R63, UR44, -R146.reuse ;  /* 0x0000002c3f3f7c23 */ /* 0x100fe20008000892 */
[--C-:B------:R-:W-:Y:S01]  /*5090*/  FFMA R64, R64, UR44, -R146.reuse ;  /* 0x0000002c40407c23 */ /* 0x100fe20008000892 */
[--C-:B------:R-:W-:Y:S01]  /*50a0*/  FFMA R65, R65, UR44, -R146.reuse ;  /* 0x0000002c41417c23 */ /* 0x100fe20008000892 */
[--C-:B------:R-:W-:Y:S01]  /*50b0*/  FFMA R66, R66, UR44, -R146.reuse ;  /* 0x0000002c42427c23 */ /* 0x100fe20008000892 */
[----:B------:R-:W-:Y:S01]  /*50c0*/  FMUL R40, R63, 1.4426950216293334961 ;  /* 0x3fb8aa3b3f287820 */ /* 0x000fe20000400000 */
[----:B------:R-:W-:Y:S01]  /*50d0*/  FFMA R67, R67, UR44, -R146 ;  /* 0x0000002c43437c23 */ /* 0x000fe20008000892 */
[----:B------:R-:W3:Y:S01]  /*50e0*/  MUFU.EX2 R20, R20 ;  /* 0x0000001400147308 */ /* 0x000ee20000000800 */
[----:B0-----:R-:W-:Y:S01]  /*50f0*/  FMUL R19, R42, 1.4426950216293334961 ;  /* 0x3fb8aa3b2a137820 */ /* 0x001fe20000400000 */
[----:B------:R-:W-:Y:S01]  /*5100*/  FMUL R45, R65, 1.4426950216293334961 ;  /* 0x3fb8aa3b412d7820 */ /* 0x000fe20000400000 */
[----:B------:R-:W-:Y:S01]  /*5110*/  FMUL R66, R66, 1.4426950216293334961 ;  /* 0x3fb8aa3b42427820 */ /* 0x000fe20000400000 */
[----:B------:R-:W-:-:S04]  /*5120*/  FMUL R67, R67, 1.4426950216293334961 ;  /* 0x3fb8aa3b43437820 */ /* 0x000fc80000400000 */
[----:B------:R0:W-:Y:S08]  /*5130*/  MUFU.EX2 R170, R27 ;  /* 0x0000001b00aa7308 */ /* 0x0001f00000000800 */
[----:B------:R-:W5:Y:S01]  /*5140*/  MUFU.EX2 R5, R5 ;  /* 0x0000000500057308 */ /* 0x000f620000000800 */
[----:B0-----:R-:W-:-:S04]  /*5150*/  FADD R27, R155, R16 ;  /* 0x000000109b1b7221 */ /* 0x001fc80000000000 */
[----:B----4-:R-:W-:-:S03]  /*5160*/  FADD R27, R156, R27 ;  /* 0x0000001b9c1b7221 */ /* 0x010fc60000000000 */
[----:B------:R0:W4:Y:S01]  /*5170*/  MUFU.EX2 R169, R22 ;  /* 0x0000001600a97308 */ /* 0x0001220000000800 */
[----:B-1----:R-:W-:-:S04]  /*5180*/  FADD R16, R164, R27 ;  /* 0x0000001ba4107221 */ /* 0x002fc80000000000 */
[----:B--2---:R-:W-:-:S03]  /*5190*/  FADD R27, R167, R16 ;  /* 0x00000010a71b7221 */ /* 0x004fc60000000000 */
[----:B------:R1:W2:Y:S01]  /*51a0*/  MUFU.EX2 R18, R23 ;  /* 0x0000001700127308 */ /* 0x0002a20000000800 */
[----:B---3--:R-:W-:Y:S01]  /*51b0*/  FADD R16, R20, R27 ;  /* 0x0000001b14107221 */ /* 0x008fe20000000000 */
[----:B0-----:R-:W-:Y:S01]  /*51c0*/  FMUL R22, R28, 1.4426950216293334961 ;  /* 0x3fb8aa3b1c167820 */ /* 0x001fe20000400000 */
[----:B------:R-:W-:Y:S01]  /*51d0*/  FMUL R28, R43, 1.4426950216293334961 ;  /* 0x3fb8aa3b2b1c7820 */ /* 0x000fe20000400000 */
[----:B------:R-:W-:Y:S01]  /*51e0*/  FMUL R27, R48, 1.4426950216293334961 ;  /* 0x3fb8aa3b301b7820 */ /* 0x000fe20000400000 */
[----:B-----5:R-:W-:Y:S01]  /*51f0*/  FADD R16, R5, R16 ;  /* 0x0000001005107221 */ /* 0x020fe20000000000 */
[----:B------:R-:W-:Y:S02]  /*5200*/  FMUL R43, R50, 1.4426950216293334961 ;  /* 0x3fb8aa3b322b7820 */ /* 0x000fe40000400000 */
[----:B------:R-:W0:Y:S01]  /*5210*/  MUFU.EX2 R21, R21 ;  /* 0x0000001500157308 */ /* 0x000e220000000800 */
[----:B----4-:R-:W-:Y:S01]  /*5220*/  FADD R16, R169, R16 ;  /* 0x00000010a9107221 */ /* 0x010fe20000000000 */
[----:B-1----:R-:W-:Y:S01]  /*5230*/  FMUL R23, R32, 1.4426950216293334961 ;  /* 0x3fb8aa3b20177820 */ /* 0x002fe20000400000 */
[----:B------:R-:W-:Y:S01]  /*5240*/  FMUL R32, R46, 1.4426950216293334961 ;  /* 0x3fb8aa3b2e207820 */ /* 0x000fe20000400000 */
[----:B------:R-:W-:-:S04]  /*5250*/  IADD3 R46, P2, PT, R96, UR27, RZ ;  /* 0x0000001b602e7c10 */ /* 0x000fc8000ff5e0ff */
[----:B------:R-:W1:Y:S01]  /*5260*/  MUFU.EX2 R4, R4 ;  /* 0x0000000400047308 */ /* 0x000e620000000800 */
[C---:B--2---:R-:W-:Y:S01]  /*5270*/  FADD R30, R18.reuse, R16 ;  /* 0x00000010121e7221 */ /* 0x044fe20000000000 */
[----:B------:R-:W-:Y:S01]  /*5280*/  FMUL R16, R49, 1.4426950216293334961 ;  /* 0x3fb8aa3b31107820 */ /* 0x000fe20000400000 */
[----:B------:R-:W-:-:S05]  /*5290*/  F2FP.SATFINITE.E4M3.F32.PACK_AB_MERGE_C R18, R18, R169, RZ ;  /* 0x000000a91212723e */ /* 0x000fca00048070ff */
[----:B------:R2:W3:Y:S01]  /*52a0*/  MUFU.EX2 R168, R26 ;  /* 0x0000001a00a87308 */ /* 0x0004e20000000800 */
[----:B0-----:R-:W-:-:S07]  /*52b0*/  FADD R29, R21, R30 ;  /* 0x0000001e151d7221 */ /* 0x001fce0000000000 */
[----:B------:R-:W0:Y:S01]  /*52c0*/  MUFU.EX2 R22, R22 ;  /* 0x0000001600167308 */ /* 0x000e220000000800 */
[----:B-1----:R-:W-:Y:S01]  /*52d0*/  FADD R29, R4, R29 ;  /* 0x0000001d041d7221 */ /* 0x002fe20000000000 */
[----:B--2---:R-:W-:-:S06]  /*52e0*/  FMUL R26, R44, 1.4426950216293334961 ;  /* 0x3fb8aa3b2c1a7820 */ /* 0x004fcc0000400000 */
[----:B------:R-:W1:Y:S01]  /*52f0*/  MUFU.EX2 R7, R7 ;  /* 0x0000000700077308 */ /* 0x000e620000000800 */
[----:B---3--:R-:W-:-:S04]  /*5300*/  FADD R29, R168, R29 ;  /* 0x0000001da81d7221 */ /* 0x008fc80000000000 */
[C---:B------:R-:W-:Y:S01]  /*5310*/  FADD R31, R170.reuse, R29 ;  /* 0x0000001daa1f7221 */ /* 0x040fe20000000000 */
[----:B------:R-:W-:Y:S02]  /*5320*/  F2FP.SATFINITE.E4M3.F32.PACK_AB_MERGE_C R29, R170, R168, RZ ;  /* 0x000000a8aa1d723e */ /* 0x000fe400048070ff */
[----:B------:R-:W2:Y:S01]  /*5330*/  MUFU.EX2 R10, R10 ;  /* 0x0000000a000a7308 */ /* 0x000ea20000000800 */
[----:B0-----:R-:W-:-:S07]  /*5340*/  FADD R30, R22, R31 ;  /* 0x0000001f161e7221 */ /* 0x001fce0000000000 */
[----:B------:R-:W0:Y:S01]  /*5350*/  MUFU.EX2 R11, R11 ;  /* 0x0000000b000b7308 */ /* 0x000e220000000800 */
[----:B-1----:R-:W-:Y:S01]  /*5360*/  FADD R31, R7, R30 ;  /* 0x0000001e071f7221 */ /* 0x002fe20000000000 */
[----:B------:R-:W-:-:S06]  /*5370*/  FMUL R30, R52, 1.4426950216293334961 ;  /* 0x3fb8aa3b341e7820 */ /* 0x000fcc0000400000 */
[----:B------:R-:W1:Y:S01]  /*5380*/  MUFU.EX2 R23, R23 ;  /* 0x0000001700177308 */ /* 0x000e620000000800 */
[----:B--2---:R-:W-:Y:S01]  /*5390*/  FADD R34, R10, R31 ;  /* 0x0000001f0a227221 */ /* 0x004fe20000000000 */
[----:B------:R-:W-:-:S06]  /*53a0*/  FMUL R31, R53, 1.4426950216293334961 ;  /* 0x3fb8aa3b351f7820 */ /* 0x000fcc0000400000 */
[----:B------:R-:W2:Y:S01]  /*53b0*/  MUFU.EX2 R6, R6 ;  /* 0x0000000600067308 */ /* 0x000ea20000000800 */
[----:B0-----:R-:W-:-:S07]  /*53c0*/  FADD R34, R11, R34 ;  /* 0x000000220b227221 */ /* 0x001fce0000000000 */
[----:B------:R-:W0:Y:S01]  /*53d0*/  MUFU.EX2 R12, R12 ;  /* 0x0000000c000c7308 */ /* 0x000e220000000800 */
[----:B-1----:R-:W-:-:S07]  /*53e0*/  FADD R33, R23, R34 ;  /* 0x0000002217217221 */ /* 0x002fce0000000000 */
[----:B------:R-:W1:Y:S01]  /*53f0*/  MUFU.EX2 R13, R13 ;  /* 0x0000000d000d7308 */ /* 0x000e620000000800 */
[----:B--2---:R-:W-:-:S07]  /*5400*/  FADD R33, R6, R33 ;  /* 0x0000002106217221 */ /* 0x004fce0000000000 */
[----:B------:R-:W2:Y:S01]  /*5410*/  MUFU.EX2 R24, R24 ;  /* 0x0000001800187308 */ /* 0x000ea20000000800 */
[----:B0-----:R-:W-:-:S07]  /*5420*/  FADD R34, R12, R33 ;  /* 0x000000210c227221 */ /* 0x001fce0000000000 */
[----:B------:R-:W0:Y:S01]  /*5430*/  MUFU.EX2 R9, R9 ;  /* 0x0000000900097308 */ /* 0x000e220000000800 */
[C---:B-1----:R-:W-:Y:S01]  /*5440*/  FADD R33, R13.reuse, R34 ;  /* 0x000000220d217221 */ /* 0x042fe20000000000 */
[----:B------:R-:W-:-:S06]  /*5450*/  F2FP.SATFINITE.E4M3.F32.PACK_AB_MERGE_C R63, R13, R12, RZ ;  /* 0x0000000c0d3f723e */ /* 0x000fcc00048070ff */
        /* <DEDUP_REMOVED lines=8> */
[C---:B--2---:R-:W-:Y:S01]  /*54e0*/  FADD R34, R17.reuse, R34 ;  /* 0x0000002211227221 */ /* 0x044fe20000000000 */
[----:B------:R-:W-:-:S06]  /*54f0*/  F2FP.SATFINITE.E4M3.F32.PACK_AB_MERGE_C R14, R17, R14, RZ ;  /* 0x0000000e110e723e */ /* 0x000fcc00048070ff */
[----:B------:R-:W2:Y:S01]  /*5500*/  MUFU.EX2 R19, R19 ;  /* 0x0000001300137308 */ /* 0x000ea20000000800 */
[----:B0-----:R-:W-:-:S07]  /*5510*/  FADD R35, R25, R34 ;  /* 0x0000002219237221 */ /* 0x001fce0000000000 */
[----:B------:R-:W0:Y:S01]  /*5520*/  MUFU.EX2 R28, R28 ;  /* 0x0000001c001c7308 */ /* 0x000e220000000800 */
[----:B-1----:R-:W-:-:S07]  /*5530*/  FADD R34, R8, R35 ;  /* 0x0000002308227221 */ /* 0x002fce0000000000 */
[----:B------:R-:W1:Y:S01]  /*5540*/  MUFU.EX2 R26, R26 ;  /* 0x0000001a001a7308 */ /* 0x000e620000000800 */
[----:B--2---:R-:W-:-:S07]  /*5550*/  FADD R35, R19, R34 ;  /* 0x0000002213237221 */ /* 0x004fce0000000000 */
[----:B------:R-:W2:Y:S01]  /*5560*/  MUFU.EX2 R15, R15 ;  /* 0x0000000f000f7308 */ /* 0x000ea20000000800 */
[C---:B0-----:R-:W-:Y:S01]  /*5570*/  FADD R35, R28.reuse, R35 ;  /* 0x000000231c237221 */ /* 0x041fe20000000000 */
[----:B------:R-:W-:-:S06]  /*5580*/  F2FP.SATFINITE.E4M3.F32.PACK_AB_MERGE_C R19, R28, R19, RZ ;  /* 0x000000131c13723e */ /* 0x000fcc00048070ff */
[----:B------:R-:W0:Y:S01]  /*5590*/  MUFU.EX2 R32, R32 ;  /* 0x0000002000207308 */ /* 0x000e220000000800 */
[----:B-1----:R-:W-:-:S07]  /*55a0*/  FADD R34, R26, R35 ;  /* 0x000000231a227221 */ /* 0x002fce0000000000 */
[----:B------:R-:W1:Y:S01]  /*55b0*/  MUFU.EX2 R41, R41 ;  /* 0x0000002900297308 */ /* 0x000e620000000800 */
[----:B--2---:R-:W-:Y:S01]  /*55c0*/  FADD R35, R15, R34 ;  /* 0x000000220f237221 */ /* 0x004fe20000000000 */
[----:B------:R-:W-:-:S06]  /*55d0*/  FMUL R34, R60, 1.4426950216293334961 ;  /* 0x3fb8aa3b3c227820 */ /* 0x000fcc0000400000 */
[----:B------:R-:W2:Y:S01]  /*55e0*/  MUFU.EX2 R27, R27 ;  /* 0x0000001b001b7308 */ /* 0x000ea20000000800 */
[----:B0-----:R-:W-:Y:S01]  /*55f0*/  FADD R36, R32, R35 ;  /* 0x0000002320247221 */ /* 0x001fe20000000000 */
[----:B------:R-:W-:Y:S01]  /*5600*/  FMUL R35, R61, 1.4426950216293334961 ;  /* 0x3fb8aa3b3d237820 */ /* 0x000fe20000400000 */
[----:B------:R-:W-:-:S05]  /*5610*/  F2FP.SATFINITE.E4M3.F32.PACK_AB_MERGE_C R61, R11, R10, RZ ;  /* 0x0000000a0b3d723e */ /* 0x000fca00048070ff */
[----:B------:R-:W0:Y:S01]  /*5620*/  MUFU.EX2 R16, R16 ;  /* 0x0000001000107308 */ /* 0x000e220000000800 */
[C---:B-1----:R-:W-:Y:S01]  /*5630*/  FADD R36, R41.reuse, R36 ;  /* 0x0000002429247221 */ /* 0x042fe20000000000 */
[----:B------:R-:W-:-:S06]  /*5640*/  F2FP.SATFINITE.E4M3.F32.PACK_AB_MERGE_C R17, R41, R32, RZ ;  /* 0x000000202911723e */ /* 0x000fcc00048070ff */
[----:B------:R-:W1:Y:S01]  /*5650*/  MUFU.EX2 R43, R43 ;  /* 0x0000002b002b7308 */ /* 0x000e620000000800 */
[----:B--2---:R-:W-:-:S07]  /*5660*/  FADD R37, R27, R36 ;  /* 0x000000241b257221 */ /* 0x004fce0000000000 */
[----:B------:R-:W2:Y:S01]  /*5670*/  MUFU.EX2 R51, R51 ;  /* 0x0000003300337308 */ /* 0x000ea20000000800 */
[----:B0-----:R-:W-:Y:S01]  /*5680*/  FADD R36, R16, R37 ;  /* 0x0000002510247221 */ /* 0x001fe20000000000 */
[----:B------:R-:W-:-:S06]  /*5690*/  FMUL R37, R62, 1.4426950216293334961 ;  /* 0x3fb8aa3b3e257820 */ /* 0x000fcc0000400000 */
[----:B------:R-:W0:Y:S01]  /*56a0*/  MUFU.EX2 R30, R30 ;  /* 0x0000001e001e7308 */ /* 0x000e220000000800 */
[----:B-1----:R-:W-:-:S07]  /*56b0*/  FADD R36, R43, R36 ;  /* 0x000000242b247221 */ /* 0x002fce0000000000 */
[----:B------:R-:W1:Y:S01]  /*56c0*/  MUFU.EX2 R31, R31 ;  /* 0x0000001f001f7308 */ /* 0x000e620000000800 */
[C---:B--2---:R-:W-:Y:S01]  /*56d0*/  FADD R39, R51.reuse, R36 ;  /* 0x0000002433277221 */ /* 0x044fe20000000000 */
[----:B------:R-:W-:Y:S01]  /*56e0*/  FADD R36, -R146, R165 ;  /* 0x000000a592247221 */ /* 0x000fe20000000100 */
[----:B------:R-:W-:-:S03]  /*56f0*/  F2FP.SATFINITE.E4M3.F32.PACK_AB_MERGE_C R28, R51, R43, RZ ;  /* 0x0000002b331c723e */ /* 0x000fc600048070ff */
[----:B------:R-:W-:Y:S02]  /*5700*/  FMUL R36, R36, 1.4426950216293334961 ;  /* 0x3fb8aa3b24247820 */ /* 0x000fe40000400000 */
[----:B------:R-:W2:Y:S01]  /*5710*/  MUFU.EX2 R49, R54 ;  /* 0x0000003600317308 */ /* 0x000ea20000000800 */
[----:B0-----:R-:W-:-:S07]  /*5720*/  FADD R42, R30, R39 ;  /* 0x000000271e2a7221 */ /* 0x001fce0000000000 */
[----:B------:R-:W0:Y:S01]  /*5730*/  MUFU.EX2 R36, R36 ;  /* 0x0000002400247308 */ /* 0x000e220000000800 */
[----:B-1----:R-:W-:-:S07]  /*5740*/  FADD R42, R31, R42 ;  /* 0x0000002a1f2a7221 */ /* 0x002fce0000000000 */
[----:B------:R-:W1:Y:S01]  /*5750*/  MUFU.EX2 R55, R55 ;  /* 0x0000003700377308 */ /* 0x000e620000000800 */
[----:B--2---:R-:W-:-:S07]  /*5760*/  FADD R42, R49, R42 ;  /* 0x0000002a312a7221 */ /* 0x004fce0000000000 */
[----:B------:R-:W2:Y:S01]  /*5770*/  MUFU.EX2 R33, R33 ;  /* 0x0000002100217308 */ /* 0x000ea20000000800 */
[----:B0-----:R0:W-:Y:S07]  /*5780*/  STSM.16.M88 [R0+0x6000], R36 ;  /* 0x0060002400007844 */ /* 0x0011ee0000000000 */
[----:B------:R-:W3:Y:S01]  /*5790*/  MUFU.EX2 R38, R38 ;  /* 0x0000002600267308 */ /* 0x000ee20000000800 */
[C---:B-1----:R-:W-:Y:S01]  /*57a0*/  FADD R44, R55.reuse, R42 ;  /* 0x0000002a372c7221 */ /* 0x042fe20000000000 */
[----:B------:R-:W-:Y:S01]  /*57b0*/  FMUL R42, R64, 1.4426950216293334961 ;  /* 0x3fb8aa3b402a7820 */ /* 0x000fe20000400000 */
[----:B------:R-:W-:-:S05]  /*57c0*/  F2FP.SATFINITE.E4M3.F32.PACK_AB_MERGE_C R64, R55, R49, RZ ;  /* 0x000000313740723e */ /* 0x000fca00048070ff */
[----:B------:R-:W1:Y:S01]  /*57d0*/  MUFU.EX2 R58, R58 ;  /* 0x0000003a003a7308 */ /* 0x000e620000000800 */
[----:B--2---:R-:W-:-:S07]  /*57e0*/  FADD R39, R33, R44 ;  /* 0x0000002c21277221 */ /* 0x004fce0000000000 */
[----:B------:R-:W2:Y:S01]  /*57f0*/  MUFU.EX2 R59, R59 ;  /* 0x0000003b003b7308 */ /* 0x000ea20000000800 */
[----:B---3--:R-:W-:-:S07]  /*5800*/  FADD R39, R38, R39 ;  /* 0x0000002726277221 */ /* 0x008fce0000000000 */
[----:B------:R-:W3:Y:S01]  /*5810*/  MUFU.EX2 R34, R34 ;  /* 0x0000002200227308 */ /* 0x000ee20000000800 */
[----:B-1----:R-:W-:-:S07]  /*5820*/  FADD R39, R58, R39 ;  /* 0x000000273a277221 */ /* 0x002fce0000000000 */
[----:B------:R-:W1:Y:S01]  /*5830*/  MUFU.EX2 R35, R35 ;  /* 0x0000002300237308 */ /* 0x000e620000000800 */
[C---:B--2---:R-:W-:Y:S01]  /*5840*/  FADD R47, R59.reuse, R39 ;  /* 0x000000273b2f7221 */ /* 0x044fe20000000000 */
[----:B------:R-:W-:Y:S01]  /*5850*/  BAR.SYNC.DEFER_BLOCKING 0x0 ;  /* 0x0000000000007b1d */ /* 0x000fe20000010000 */
[----:B------:R-:W-:-:S05]  /*5860*/  F2FP.SATFINITE.E4M3.F32.PACK_AB_MERGE_C R65, R59, R58, RZ ;  /* 0x0000003a3b41723e */ /* 0x000fca00048070ff */
[----:B------:R-:W2:Y:S01]  /*5870*/  MUFU.EX2 R37, R37 ;  /* 0x0000002500257308 */ /* 0x000ea20000000800 */
[----:B---3--:R-:W-:-:S07]  /*5880*/  FADD R44, R34, R47 ;  /* 0x0000002f222c7221 */ /* 0x008fce0000000000 */
[----:B------:R-:W3:Y:S01]  /*5890*/  MUFU.EX2 R40, R40 ;  /* 0x0000002800287308 */ /* 0x000ee20000000800 */
[----:B-1----:R-:W-:-:S07]  /*58a0*/  FADD R44, R35, R44 ;  /* 0x0000002c232c7221 */ /* 0x002fce0000000000 */
[----:B------:R-:W1:Y:S01]  /*58b0*/  MUFU.EX2 R42, R42 ;  /* 0x0000002a002a7308 */ /* 0x000e620000000800 */
[----:B--2---:R-:W-:Y:S01]  /*58c0*/  FADD R47, R37, R44 ;  /* 0x0000002c252f7221 */ /* 0x004fe20000000000 */
[----:B------:R0:W2:Y:S01]  /*58d0*/  LDSM.16.M88 R39, [R140+UR11+0x6000] ;  /* 0x0060000b8c27783b */ /* 0x0000a20008000000 */
[----:B------:R-:W4:Y:S05]  /*58e0*/  SYNCS.PHASECHK.TRANS64.TRYWAIT P3, [UR12], R163 ;  /* 0x000000a3ff0075a7 */ /* 0x000f2a000806110c */
[----:B------:R-:W5:Y:S01]  /*58f0*/  MUFU.EX2 R45, R45 ;  /* 0x0000002d002d7308 */ /* 0x000f620000000800 */
[----:B---3--:R-:W-:-:S07]  /*5900*/  FADD R47, R40, R47 ;  /* 0x0000002f282f7221 */ /* 0x008fce0000000000 */
[----:B------:R-:W3:Y:S01]  /*5910*/  MUFU.EX2 R165, R66 ;  /* 0x0000004200a57308 */ /* 0x000ee20000000800 */
[----:B-1----:R-:W-:-:S07]  /*5920*/  FADD R10, R42, R47 ;  /* 0x0000002f2a0a7221 */ /* 0x002fce0000000000 */
[----:B------:R-:W1:Y:S01]  /*5930*/  MUFU.EX2 R168, R67 ;  /* 0x0000004300a87308 */ /* 0x000e620000000800 */
[----:B-----5:R-:W-:-:S04]  /*5940*/  FADD R10, R45, R10 ;  /* 0x0000000a2d0a7221 */ /* 0x020fc80000000000 */
[----:B---3--:R-:W-:Y:S01]  /*5950*/  FADD R11, R165, R10 ;  /* 0x0000000aa50b7221 */ /* 0x008fe20000000000 */
[----:B------:R-:W-:-:S03]  /*5960*/  IADD3 R10, P4, PT, R88, UR27, RZ ;  /* 0x0000001b580a7c10 */ /* 0x000fc6000ff9e0ff */
[----:B-1----:R-:W-:Y:S01]  /*5970*/  FADD R41, R168, R11 ;  /* 0x0000000ba8297221 */ /* 0x002fe20000000000 */
[----:B------:R-:W-:-:S04]  /*5980*/  IADD3.X R11, PT, PT, R89, UR4, RZ, P4, !PT ;  /* 0x00000004590b7c10 */ /* 0x000fc8000a7fe4ff */
[----:B------:R0:W1:Y:S01]  /*5990*/  SHFL.BFLY PT, R44, R41, 0x10, 0x1f ;  /* 0x0e001f00292c7f89 */ /* 0x00006200000e0000 */
[----:B--2-4-:R-:W-:Y:S05]  /*59a0*/  @!P3 BRA `(.L_x_14) ;  /* 0x0000001c002cb947 */ /* 0x014fea0003800000 */
.L_x_23:
[----:B------:R-:W-:Y:S01]  /*59b0*/  IADD3.X R47, PT, PT, R97, UR4, RZ, P2, !PT ;  /* 0x00000004612f7c10 */ /* 0x000fe200097fe4ff */
[----:B------:R-:W2:Y:S01]  /*59c0*/  LDG.E.U8 R32, desc[UR22][R10.64] ;  /* 0x000000160a207981 */ /* 0x000ea2000c1e1100 */
[----:B------:R-:W-:Y:S02]  /*59d0*/  IADD3 R54, P2, PT, R112, UR27, RZ ;  /* 0x0000001b70367c10 */ /* 0x000fe4000ff5e0ff */
[----:B------:R-:W-:Y:S01]  /*59e0*/  IADD3 R50, P3, PT, R104, UR27, RZ ;  /* 0x0000001b68327c10 */ /* 0x000fe2000ff7e0ff */
[----:B------:R3:W4:Y:S01]  /*59f0*/  LDG.E.U8 R56, desc[UR22][R46.64] ;  /* 0x000000162e387981 */ /* 0x000722000c1e1100 */
[----:B------:R-:W-:Y:S02]  /*5a00*/  IADD3.X R55, PT, PT, R113, UR4, RZ, P2, !PT ;  /* 0x0000000471377c10 */ /* 0x000fe400097fe4ff */
[----:B------:R-:W-:Y:S02]  /*5a10*/  IADD3 R12, P2, PT, R90, UR27, RZ ;  /* 0x0000001b5a0c7c10 */ /* 0x000fe4000ff5e0ff */
[----:B------:R-:W-:Y:S01]  /*5a20*/  IADD3.X R51, PT, PT, R105, UR4, RZ, P3, !PT ;  /* 0x0000000469337c10 */ /* 0x000fe20009ffe4ff */
[----:B------:R-:W5:Y:S01]  /*5a30*/  LDG.E.U8 R62, desc[UR22][R54.64] ;  /* 0x00000016363e7981 */ /* 0x000f62000c1e1100 */
[----:B------:R-:W-:-:S02]  /*5a40*/  IADD3.X R13, PT, PT, R91, UR4, RZ, P2, !PT ;  /* 0x000000045b0d7c10 */ /* 0x000fc400097fe4ff */
[----:B------:R-:W-:Y:S01]  /*5a50*/  IADD3 R52, P2, PT, R106, UR27, RZ ;  /* 0x0000001b6a347c10 */ /* 0x000fe2000ff5e0ff */
[----:B------:R-:W5:Y:S03]  /*5a60*/  LDG.E.U8 R60, desc[UR22][R50.64] ;  /* 0x00000016323c7981 */ /* 0x000f66000c1e1100 */
[----:B------:R-:W-:Y:S01]  /*5a70*/  IADD3.X R53, PT, PT, R107, UR4, RZ, P2, !PT ;  /* 0x000000046b357c10 */ /* 0x000fe200097fe4ff */
[----:B------:R0:W5:Y:S01]  /*5a80*/  LDG.E.U8 R43, desc[UR22][R12.64] ;  /* 0x000000160c2b7981 */ /* 0x000162000c1e1100 */
[----:B---3--:R-:W-:Y:S02]  /*5a90*/  IADD3 R46, P2, PT, R114, UR27, RZ ;  /* 0x0000001b722e7c10 */ /* 0x008fe4000ff5e0ff */
[----:B------:R-:W-:Y:S01]  /*5aa0*/  IADD3 R48, P3, PT, R98, UR27, RZ ;  /* 0x0000001b62307c10 */ /* 0x000fe2000ff7e0ff */
[----:B------:R3:W5:Y:S01]  /*5ab0*/  LDG.E.U8 R59, desc[UR22][R52.64] ;  /* 0x00000016343b7981 */ /* 0x000762000c1e1100 */
[----:B------:R-:W-:-:S02]  /*5ac0*/  IADD3.X R47, PT, PT, R115, UR4, RZ, P2, !PT ;  /* 0x00000004732f7c10 */ /* 0x000fc400097fe4ff */
[----:B------:R-:W-:Y:S02]  /*5ad0*/  IADD3 R10, P2, PT, R92, UR27, RZ ;  /* 0x0000001b5c0a7c10 */ /* 0x000fe4000ff5e0ff */
[----:B------:R-:W-:Y:S01]  /*5ae0*/  IADD3.X R49, PT, PT, R99, UR4, RZ, P3, !PT ;  /* 0x0000000463317c10 */ /* 0x000fe20009ffe4ff */
[----:B------:R1:W5:Y:S01]  /*5af0*/  LDG.E.U8 R55, desc[UR22][R46.64] ;  /* 0x000000162e377981 */ /* 0x000362000c1e1100 */
[----:B------:R-:W-:Y:S02]  /*5b00*/  IADD3.X R11, PT, PT, R93, UR4, RZ, P2, !PT ;  /* 0x000000045d0b7c10 */ /* 0x000fe400097fe4ff */
[----:B0-----:R-:W-:Y:S01]  /*5b10*/  IADD3 R12, P2, PT, R100, UR27, RZ ;  /* 0x0000001b640c7c10 */ /* 0x001fe2000ff5e0ff */
[----:B------:R0:W5:Y:S03]  /*5b20*/  LDG.E.U8 R57, desc[UR22][R48.64] ;  /* 0x0000001630397981 */ /* 0x000166000c1e1100 */
[----:B------:R-:W-:Y:S01]  /*5b30*/  IADD3.X R13, PT, PT, R101, UR4, RZ, P2, !PT ;  /* 0x00000004650d7c10 */ /* 0x000fe200097fe4ff */
[----:B------:R-:W5:Y:S01]  /*5b40*/  LDG.E.U8 R54, desc[UR22][R10.64] ;  /* 0x000000160a367981 */ /* 0x000f62000c1e1100 */
[----:B------:R-:W-:-:S03]  /*5b50*/  IADD3 R50, P2, PT, R108, UR27, RZ ;  /* 0x0000001b6c327c10 */ /* 0x000fc6000ff5e0ff */
[----:B------:R0:W5:Y:S01]  /*5b60*/  LDG.E.U8 R58, desc[UR22][R12.64] ;  /* 0x000000160c3a7981 */ /* 0x000162000c1e1100 */
[----:B------:R-:W-:Y:S02]  /*5b70*/  IADD3.X R51, PT, PT, R109, UR4, RZ, P2, !PT ;  /* 0x000000046d337c10 */ /* 0x000fe400097fe4ff */
[----:B---3--:R-:W-:-:S03]  /*5b80*/  IADD3 R52, P2, PT, R116, UR27, RZ ;  /* 0x0000001b74347c10 */ /* 0x008fc6000ff5e0ff */
[----:B------:R-:W3:Y:S01]  /*5b90*/  LDG.E.U8 R50, desc[UR22][R50.64] ;  /* 0x0000001632327981 */ /* 0x000ee2000c1e1100 */
[----:B------:R-:W-:Y:S02]  /*5ba0*/  IADD3.X R53, PT, PT, R117, UR4, RZ, P2, !PT ;  /* 0x0000000475357c10 */ /* 0x000fe400097fe4ff */
[----:B-1----:R-:W-:-:S03]  /*5bb0*/  IADD3 R46, P2, PT, R94, UR27, RZ ;  /* 0x0000001b5e2e7c10 */ /* 0x002fc6000ff5e0ff */
[----:B------:R-:W3:Y:S01]  /*5bc0*/  LDG.E.U8 R52, desc[UR22][R52.64] ;  /* 0x0000001634347981 */ /* 0x000ee2000c1e1100 */
[----:B------:R-:W-:Y:S02]  /*5bd0*/  IADD3.X R47, PT, PT, R95, UR4, RZ, P2, !PT ;  /* 0x000000045f2f7c10 */ /* 0x000fe400097fe4ff */
[----:B0-----:R-:W-:-:S04]  /*5be0*/  IADD3 R48, P2, PT, R102, UR27, RZ ;  /* 0x0000001b66307c10 */ /* 0x001fc8000ff5e0ff */
[----:B------:R-:W-:Y:S01]  /*5bf0*/  IADD3.X R49, PT, PT, R103, UR4, RZ, P2, !PT ;  /* 0x0000000467317c10 */ /* 0x000fe200097fe4ff */
[----:B------:R-:W3:Y:S01]  /*5c00*/  LDG.E.U8 R47, desc[UR22][R46.64] ;  /* 0x000000162e2f7981 */ /* 0x000ee2000c1e1100 */
[----:B------:R-:W-:-:S04]  /*5c10*/  IADD3 R12, P2, PT, R110, UR27, RZ ;  /* 0x0000001b6e0c7c10 */ /* 0x000fc8000ff5e0ff */
[----:B------:R-:W-:Y:S01]  /*5c20*/  IADD3.X R13, PT, PT, R111, UR4, RZ, P2, !PT ;  /* 0x000000046f0d7c10 */ /* 0x000fe200097fe4ff */
[----:B------:R-:W3:Y:S01]  /*5c30*/  LDG.E.U8 R49, desc[UR22][R48.64] ;  /* 0x0000001630317981 */ /* 0x000ee2000c1e1100 */
[----:B------:R-:W-:-:S03]  /*5c40*/  IADD3 R10, P2, PT, R118, UR27, RZ ;  /* 0x0000001b760a7c10 */ /* 0x000fc6000ff5e0ff */
[----:B------:R-:W3:Y:S01]  /*5c50*/  LDG.E.U8 R51, desc[UR22][R12.64] ;  /* 0x000000160c337981 */ /* 0x000ee2000c1e1100 */
[----:B------:R-:W-:-:S05]  /*5c60*/  IADD3.X R11, PT, PT, R119, UR4, RZ, P2, !PT ;  /* 0x00000004770b7c10 */ /* 0x000fca00097fe4ff */
[----:B------:R0:W3:Y:S01]  /*5c70*/  LDG.E.U8 R53, desc[UR22][R10.64] ;  /* 0x000000160a357981 */ /* 0x0000e2000c1e1100 */
[----:B------:R-:W-:Y:S02]  /*5c80*/  F2FP.SATFINITE.E4M3.F32.PACK_AB_MERGE_C R21, R4, R21, R29 ;  /* 0x000000150415723e */ /* 0x000fe4000480701d */
[----:B------:R-:W-:Y:S02]  /*5c90*/  F2FP.SATFINITE.E4M3.F32.PACK_AB_MERGE_C R20, R5, R20, R18 ;  /* 0x000000140514723e */ /* 0x000fe40004807012 */
[----:B------:R-:W-:Y:S02]  /*5ca0*/  F2FP.SATFINITE.E4M3.F32.PACK_AB_MERGE_C R22, R7, R22, R61 ;  /* 0x000000160716723e */ /* 0x000fe4000480703d */
[----:B------:R-:W-:Y:S02]  /*5cb0*/  F2FP.SATFINITE.E4M3.F32.PACK_AB_MERGE_C R23, R6, R23, R63 ;  /* 0x000000170617723e */ /* 0x000fe4000480703f */
[----:B------:R-:W-:Y:S02]  /*5cc0*/  F2FP.SATFINITE.E4M3.F32.PACK_AB_MERGE_C R25, R8, R25, R19 ;  /* 0x000000190819723e */ /* 0x000fe40004807013 */
[----:B------:R-:W-:-:S02]  /*5cd0*/  F2FP.SATFINITE.E4M3.F32.PACK_AB_MERGE_C R24, R9, R24, R14 ;  /* 0x000000180918723e */ /* 0x000fc4000480700e */
[----:B------:R-:W-:Y:S02]  /*5ce0*/  F2FP.SATFINITE.E4M3.F32.PACK_AB_MERGE_C R26, R15, R26, R17 ;  /* 0x0000001a0f1a723e */ /* 0x000fe40004807011 */
[----:B------:R-:W-:Y:S02]  /*5cf0*/  F2FP.SATFINITE.E4M3.F32.PACK_AB_MERGE_C R27, R16, R27, R28 ;  /* 0x0000001b101b723e */ /* 0x000fe4000480701c */
[----:B0-----:R-:W0:Y:S01]  /*5d00*/  LDTM.x16 R4, tmem[UR29] ;  /* 0x0000001d000479ee */ /* 0x001e220008240000 */
[----:B------:R-:W-:Y:S02]  /*5d10*/  F2FP.SATFINITE.E4M3.F32.PACK_AB_MERGE_C R28, R31, R30, R64 ;  /* 0x0000001e1f1c723e */ /* 0x000fe40004807040 */
[----:B------:R-:W-:Y:S02]  /*5d20*/  F2FP.SATFINITE.E4M3.F32.PACK_AB_MERGE_C R29, R38, R33, R65 ;  /* 0x00000021261d723e */ /* 0x000fe40004807041 */
[----:B------:R-:W-:Y:S02]  /*5d30*/  F2FP.SATFINITE.E4M3.F32.PACK_AB_MERGE_C R30, R40, R37, RZ ;  /* 0x00000025281e723e */ /* 0x000fe400048070ff */
[----:B------:R-:W-:-:S02]  /*5d40*/  F2FP.SATFINITE.E4M3.F32.PACK_AB_MERGE_C R157, R157, R158, RZ ;  /* 0x0000009e9d9d723e */ /* 0x000fc400048070ff */
[----:B------:R-:W-:Y:S02]  /*5d50*/  F2FP.SATFINITE.E4M3.F32.PACK_AB_MERGE_C R33, R159, R160, RZ ;  /* 0x000000a09f21723e */ /* 0x000fe400048070ff */
[----:B------:R-:W-:Y:S02]  /*5d60*/  F2FP.SATFINITE.E4M3.F32.PACK_AB_MERGE_C R161, R161, R162, RZ ;  /* 0x000000a2a1a1723e */ /* 0x000fe400048070ff */
[----:B------:R-:W-:Y:S02]  /*5d70*/  F2FP.SATFINITE.E4M3.F32.PACK_AB_MERGE_C R164, R167, R164, RZ ;  /* 0x000000a4a7a4723e */ /* 0x000fe400048070ff */
[----:B------:R-:W-:Y:S02]  /*5d80*/  F2FP.SATFINITE.E4M3.F32.PACK_AB_MERGE_C R31, R168, R165, RZ ;  /* 0x000000a5a81f723e */ /* 0x000fe400048070ff */
[----:B------:R-:W-:Y:S02]  /*5d90*/  F2FP.SATFINITE.E4M3.F32.PACK_AB_MERGE_C R30, R35, R34, R30 ;  /* 0x00000022231e723e */ /* 0x000fe4000480701e */
[----:B------:R-:W-:-:S02]  /*5da0*/  F2FP.SATFINITE.E4M3.F32.PACK_AB_MERGE_C R33, R151, R152, R33 ;  /* 0x000000989721723e */ /* 0x000fc40004807021 */
[----:B------:R-:W-:Y:S02]  /*5db0*/  F2FP.SATFINITE.E4M3.F32.PACK_AB_MERGE_C R34, R153, R154, R161 ;  /* 0x0000009a9922723e */ /* 0x000fe400048070a1 */
[----:B------:R-:W-:Y:S02]  /*5dc0*/  F2FP.SATFINITE.E4M3.F32.PACK_AB_MERGE_C R35, R156, R155, R164 ;  /* 0x0000009b9c23723e */ /* 0x000fe400048070a4 */
[----:B------:R-:W-:Y:S01]  /*5dd0*/  F2FP.SATFINITE.E4M3.F32.PACK_AB_MERGE_C R31, R45, R42, R31 ;  /* 0x0000002a2d1f723e */ /* 0x000fe2000480701f */
[C---:B0-----:R-:W-:Y:S01]  /*5de0*/  FMUL R4, R39.reuse, R4 ;  /* 0x0000000427047220 */ /* 0x041fe20000400000 */
        /* <DEDUP_REMOVED lines=14> */
[----:B------:R-:W-:Y:S01]  /*5ed0*/  FMUL R19, R39, R19 ;  /* 0x0000001327137220 */ /* 0x000fe20000400000 */
[----:B------:R-:W-:Y:S01]  /*5ee0*/  ULEA UR12, UR26, UR11, 0x3 ;  /* 0x0000000b1a0c7291 */ /* 0x000fe2000f8e18ff */
[----:B------:R-:W-:Y:S01]  /*5ef0*/  FADD R41, R41, R44 ;  /* 0x0000002c29297221 */ /* 0x000fe20000000000 */
[----:B------:R-:W-:-:S02]  /*5f00*/  UMOV UR4, UR5 ;  /* 0x0000000500047c82 */ /* 0x000fc40008000000 */
[----:B------:R-:W-:Y:S01]  /*5f10*/  UIADD3 UR12, UPT, UPT, UR12, 0x8000, URZ ;  /* 0x000080000c0c7890 */ /* 0x000fe2000fffe0ff */
[----:B--2---:R0:W-:Y:S04]  /*5f20*/  STS.U8 [R69+UR11+0x7000], R32 ;  /* 0x0070002045007988 */ /* 0x0041e8000800000b */
[----:B----4-:R1:W-:Y:S01]  /*5f30*/  STS.U8 [R69+UR11+0x7400], R56 ;  /* 0x0074003845007988 */ /* 0x0103e2000800000b */
[----:B0-----:R-:W-:-:S03]  /*5f40*/  F2FP.SATFINITE.E4M3.F32.PACK_AB_MERGE_C R32, R150, R149, R157 ;  /* 0x000000959620723e */ /* 0x001fc6000480709d */
[----:B-----5:R1:W-:Y:S04]  /*5f50*/  STS.U8 [R69+UR11+0x7c00], R62 ;  /* 0x007c003e45007988 */ /* 0x0203e8000800000b */
[----:B------:R1:W-:Y:S04]  /*5f60*/  STS.U8 [R69+UR11+0x7800], R60 ;  /* 0x0078003c45007988 */ /* 0x0003e8000800000b */
[----:B------:R1:W-:Y:S04]  /*5f70*/  STS.U8 [R122+UR11+0x7100], R43 ;  /* 0x0071002b7a007988 */ /* 0x0003e8000800000b */
[----:B------:R1:W-:Y:S04]  /*5f80*/  STS.U8 [R122+UR11+0x7900], R59 ;  /* 0x0079003b7a007988 */ /* 0x0003e8000800000b */
[----:B------:R1:W-:Y:S04]  /*5f90*/  STS.U8 [R122+UR11+0x7d00], R55 ;  /* 0x007d00377a007988 */ /* 0x0003e8000800000b */
[----:B------:R1:W-:Y:S04]  /*5fa0*/  STS.U8 [R122+UR11+0x7500], R57 ;  /* 0x007500397a007988 */ /* 0x0003e8000800000b */
[----:B------:R1:W-:Y:S04]  /*5fb0*/  STS.U8 [R123+UR11+0x7200], R54 ;  /* 0x007200367b007988 */ /* 0x0003e8000800000b */
[----:B------:R1:W-:Y:S04]  /*5fc0*/  STS.U8 [R123+UR11+0x7600], R58 ;  /* 0x0076003a7b007988 */ /* 0x0003e8000800000b */
[----:B---3--:R1:W-:Y:S04]  /*5fd0*/  STS.U8 [R123+UR11+0x7a00], R50 ;  /* 0x007a00327b007988 */ /* 0x0083e8000800000b */
[----:B------:R1:W-:Y:S04]  /*5fe0*/  STS.U8 [R123+UR11+0x7e00], R52 ;  /* 0x007e00347b007988 */ /* 0x0003e8000800000b */
[----:B------:R1:W-:Y:S04]  /*5ff0*/  STS.U8 [R124+UR11+0x7300], R47 ;  /* 0x0073002f7c007988 */ /* 0x0003e8000800000b */
[----:B------:R1:W-:Y:S04]  /*6000*/  STS.U8 [R124+UR11+0x7700], R49 ;  /* 0x007700317c007988 */ /* 0x0003e8000800000b */
[----:B------:R1:W-:Y:S04]  /*6010*/  STS.U8 [R124+UR11+0x7b00], R51 ;  /* 0x007b00337c007988 */ /* 0x0003e8000800000b */
[----:B------:R1:W-:Y:S04]  /*6020*/  STS.U8 [R124+UR11+0x7f00], R53 ;  /* 0x007f00357c007988 */ /* 0x0003e8000800000b */
[----:B------:R1:W-:Y:S04]  /*6030*/  STS.128 [R144+UR11], R32 ;  /* 0x0000002090007988 */ /* 0x0003e80008000c0b */
[----:B------:R1:W-:Y:S04]  /*6040*/  STS.128 [R143+UR11], R20 ;  /* 0x000000148f007988 */ /* 0x0003e80008000c0b */
[----:B------:R1:W-:Y:S04]  /*6050*/  STS.128 [R142+UR11], R24 ;  /* 0x000000188e007988 */ /* 0x0003e80008000c0b */
[----:B------:R1:W-:Y:S01]  /*6060*/  STS.128 [R141+UR11], R28 ;  /* 0x0000001c8d007988 */ /* 0x0003e20008000c0b */
[----:B------:R-:W-:Y:S01]  /*6070*/  NOP ;  /* 0x0000000000007918 */ /* 0x000fe20000000000 */
[----:B------:R1:W-:Y:S01]  /*6080*/  STTM.x16 tmem[UR29], R4 ;  /* 0x00000004000079ed */ /* 0x0003e2000824001d */
[----:B------:R-:W0:Y:S02]  /*6090*/  FENCE.VIEW.ASYNC.T ;  /* 0x00000000000073c6 */ /* 0x000e240000000200 */
[----:B0-----:R-:W-:Y:S06]  /*60a0*/  BAR.SYNC.DEFER_BLOCKING 0x0 ;  /* 0x0000000000007b1d */ /* 0x001fec0000010000 */
[----:B------:R0:W-:Y:S06]  /*60b0*/  MEMBAR.ALL.CTA ;  /* 0x0000000000007992 */ /* 0x0001ec0000008000 */
[----:B0-----:R-:W0:Y:S02]  /*60c0*/  FENCE.VIEW.ASYNC.S ;  /* 0x00000000000073c6 */ /* 0x001e240000000000 */
[----:B0-----:R-:W-:Y:S06]  /*60d0*/  BAR.SYNC.DEFER_BLOCKING 0x0 ;  /* 0x0000000000007b1d */ /* 0x001fec0000010000 */
[----:B------:R-:W-:Y:S05]  /*60e0*/  BRA.U UP1, `(.L_x_15) ;  /* 0x0000000101547547 */ /* 0x000fea000b800000 */
[----:B------:R-:W-:Y:S01]  /*60f0*/  UMOV UR18, UR31 ;  /* 0x0000001f00127c82 */ /* 0x000fe20008000000 */
[----:B------:R-:W-:Y:S01]  /*6100*/  UMOV UR19, 0x40004040 ;  /* 0x4000404000137882 */ /* 0x000fe20000000000 */
[----:B------:R-:W-:Y:S01]  /*6110*/  UMOV UR16, UR25 ;  /* 0x0000001900107c82 */ /* 0x000fe20008000000 */
        /* <DEDUP_REMOVED lines=18> */
.L_x_15:
[----:B------:R-:W-:Y:S01]  /*6240*/  UIADD3 UR26, UPT, UPT, UR26, 0x1, URZ ;  /* 0x000000011a1a7890 */ /* 0x000fe2000fffe0ff */
[----:B------:R-:W-:Y:S01]  /*6250*/  FFMA R147, R36, R147, R41 ;  /* 0x0000009324937223 */ /* 0x000fe20000000029 */
[----:B------:R-:W-:Y:S01]  /*6260*/  UIADD3 UR6, UPT, UPT, UR6, 0x80, URZ ;  /* 0x0000008006067890 */ /* 0x000fe2000fffe0ff */
[----:B------:R-:W-:Y:S01]  /*6270*/  IADD3 R145, PT, PT, R148, R145, RZ ;  /* 0x0000009194917210 */ /* 0x000fe20007ffe0ff */
[----:B------:R-:W-:Y:S01]  /*6280*/  UISETP.GT.AND UP2, UPT, UR26, 0x1, UPT ;  /* 0x000000011a00788c */ /* 0x000fe2000bf44270 */
[----:B------:R-:W-:Y:S01]  /*6290*/  MOV R163, UR4 ;  /* 0x0000000400a37c02 */ /* 0x000fe20008000f00 */
[----:B------:R-:W-:Y:S01]  /*62a0*/  UIADD3 UR27, UPT, UPT, UR15, UR27, URZ ;  /* 0x0000001b0f1b7290 */ /* 0x000fe2000fffe0ff */
[----:B------:R-:W-:Y:S01]  /*62b0*/  MOV R165, R146 ;  /* 0x0000009200a57202 */ /* 0x000fe20000000f00 */
[----:B0-----:R-:W-:Y:S02]  /*62c0*/  USEL UR5, URZ, 0x1, !UP2 ;  /* 0x00000001ff057887 */ /* 0x001fe4000d000000 */
[----:B------:R-:W-:-:S02]  /*62d0*/  USEL UR26, UR26, URZ, !UP2 ;  /* 0x000000ff1a1a7287 */ /* 0x000fc4000d000000 */
[----:B------:R-:W-:Y:S02]  /*62e0*/  UISETP.GE.AND UP2, UPT, UR6, UR14, UPT ;  /* 0x0000000e0600728c */ /* 0x000fe4000bf46270 */
[----:B------:R-:W-:-:S07]  /*62f0*/  ULOP3.LUT UR5, UR4, UR5, URZ, 0x3c, !UPT ;  /* 0x0000000504057292 */ /* 0x000fce000f8e3cff */
[----:B------:R-:W-:Y:S05]  /*6300*/  BRA.U !UP2, `(.L_x_16) ;  /* 0xffffffd90a487547 */ /* 0x000fea000b83ffff */
.L_x_11:
[----:B------:R-:W2:Y:S02]  /*6310*/  LDCU UR5, c[0x0][0x3f0] ;  /* 0x00007e00ff0577ac */ /* 0x000ea40008000800 */
[----:B--2---:R-:W-:-:S09]  /*6320*/  UISETP.GE.AND UP0, UPT, UR5, 0x1, UPT ;  /* 0x000000010500788c */ /* 0x004fd2000bf06270 */
[----:B------:R-:W-:Y:S05]  /*6330*/  BRA.U !UP0, `(.L_x_17) ;  /* 0x0000000108107547 */ /* 0x000fea000b800000 */
[----:B------:R-:W-:-:S06]  /*6340*/  USHF.L.U32 UR4, UR4, 0x1f, URZ ;  /* 0x0000001f04047899 */ /* 0x000fcc00080006ff */
[----:B-1-3--:R-:W-:-:S04]  /*6350*/  MOV R4, UR4 ;  /* 0x0000000400047c02 */ /* 0x00afc80008000f00 */
[----:B------:R-:W1:Y:S02]  /*6360*/  SYNCS.PHASECHK.TRANS64.TRYWAIT P2, [UR12], R4 ;  /* 0x00000004ff0075a7 */ /* 0x000e64000804110c */
[----:B-1----:R-:W-:Y:S05]  /*6370*/  @!P2 BRA `(.L_x_18) ;  /* 0x0000001000c4a947 */ /* 0x002fea0003800000 */
.L_x_17:
[----:B------:R-:W-:Y:S01]  /*6380*/  BAR.SYNC.DEFER_BLOCKING 0x0 ;  /* 0x0000000000007b1d */ /* 0x000fe20000010000 */
[----:B------:R-:W-:Y:S02]  /*6390*/  FSETP.GEU.AND P2, PT, R147, 1.175494350822287508e-38, PT ;  /* 0x008000009300780b */ /* 0x000fe40003f4e000 */
[----:B01----:R-:W-:Y:S02]  /*63a0*/  LOP3.LUT R21, R68, 0x18, RZ, 0xc0, !PT ;  /* 0x0000001844157812 */ /* 0x003fe400078ec0ff */
[----:B------:R-:W-:-:S03]  /*63b0*/  LOP3.LUT R138, R138, 0x180, RZ, 0xc0, !PT ;  /* 0x000001808a8a7812 */ /* 0x000fc600078ec0ff */
[----:B------:R-:W0:Y:S01]  /*63c0*/  LDC R28, c[0x0][0x3e8] ;  /* 0x0000fa00ff1c7b82 */ /* 0x000e220000000800 */
[----:B------:R-:W-:Y:S01]  /*63d0*/  LEA R22, R21, UR11, 0x6 ;  /* 0x0000000b15167c11 */ /* 0x000fe2000f8e30ff */
[----:B------:R-:W1:Y:S01]  /*63e0*/  LDCU.64 UR4, c[0x0][0x3e0] ;  /* 0x00007c00ff0477ac */ /* 0x000e620008000a00 */
[----:B------:R-:W-:Y:S02]  /*63f0*/  LOP3.LUT R125, R125, 0x70, RZ, 0xc0, !PT ;  /* 0x000000707d7d7812 */ /* 0x000fe400078ec0ff */
[-C--:B------:R-:W-:Y:S01]  /*6400*/  LEA R24, R21, R22.reuse, 0x6 ;  /* 0x0000001615187211 */ /* 0x080fe200078e30ff */
[----:B------:R-:W-:Y:S01]  /*6410*/  HFMA2 R21, -RZ, RZ, 1.443359375, -0.2030029296875 ;  /* 0x3dc6b27fff157431 */ /* 0x000fe200000001ff */
[----:B------:R-:W-:Y:S01]  /*6420*/  IADD3 R138, PT, PT, R139, R22, R138 ;  /* 0x000000168b8a7210 */ /* 0x000fe20007ffe08a */
[----:B------:R-:W2:Y:S01]  /*6430*/  LDC.64 R34, c[0x0][0x398] ;  /* 0x0000e600ff227b82 */ /* 0x000ea20000000a00 */
[----:B------:R-:W-:Y:S02]  /*6440*/  IADD3 R125, PT, PT, R125, R24, RZ ;  /* 0x000000187d7d7210 */ /* 0x000fe40007ffe0ff */
[----:B------:R-:W-:-:S04]  /*6450*/  LOP3.LUT R68, R68, 0xe0, RZ, 0xc0, !PT ;  /* 0x000000e044447812 */ /* 0x000fc800078ec0ff */
[----:B------:R-:W-:Y:S01]  /*6460*/  LEA R68, R68, R125, 0x2 ;  /* 0x0000007d44447211 */ /* 0x000fe200078e10ff */
[----:B------:R-:W4:Y:S02]  /*6470*/  @!P1 SYNCS.CCTL.IV [UR11+0x8000] ;  /* 0x00800000ff0099b1 */ /* 0x000f24000800000b */
[----:B----4-:R-:W-:Y:S01]  /*6480*/  BAR.SYNC.DEFER_BLOCKING 0x0 ;  /* 0x0000000000007b1d */ /* 0x010fe20000010000 */
[----:B-1----:R-:W-:-:S05]  /*6490*/  UIMAD UR4, UR10, UR4, URZ ;  /* 0x000000040a0472a4 */ /* 0x002fca000f8e02ff */
[----:B------:R-:W1:Y:S02]  /*64a0*/  @!P1 SYNCS.CCTL.IV [UR11+0x8008] ;  /* 0x00800800ff0099b1 */ /* 0x000e64000800000b */
[----:B-1----:R1:W-:Y:S01]  /*64b0*/  STSM.16.M88 [R0], R147 ;  /* 0x0000009300007844 */ /* 0x0023e20000000000 */
[----:B------:R-:W-:Y:S01]  /*64c0*/  BAR.SYNC.DEFER_BLOCKING 0x0 ;  /* 0x0000000000007b1d */ /* 0x000fe20000010000 */
[----:B-1----:R-:W-:-:S05]  /*64d0*/  @!P2 FMUL R147, R147, 8388608 ;  /* 0x4b0000009393a820 */ /* 0x002fca0000400000 */
[----:B---3--:R-:W1:Y:S01]  /*64e0*/  LDTM.x16 R4, tmem[UR29] ;  /* 0x0000001d000479ee */ /* 0x008e620008240000 */
[----:B------:R-:W3:Y:S01]  /*64f0*/  LDSM.16.M88 R20, [R140+UR11] ;  /* 0x0000000b8c14783b */ /* 0x000ee20008000000 */
[----:B------:R-:W-:Y:S01]  /*6500*/  NOP ;  /* 0x0000000000007918 */ /* 0x000fe20000000000 */
[----:B-1----:R-:W-:Y:S01]  /*6510*/  BAR.SYNC.DEFER_BLOCKING 0x0 ;  /* 0x0000000000007b1d */ /* 0x002fe20000010000 */
[C---:B---3--:R-:W-:Y:S02]  /*6520*/  FSETP.GT.AND P1, PT, |R20|.reuse, 8.50705917302346158658e+37, PT ;  /* 0x7e8000001400780b */ /* 0x048fe40003f24200 */
[----:B------:R-:W-:-:S11]  /*6530*/  FSETP.GEU.AND P3, PT, |R20|, 1.175494350822287508e-38, PT ;  /* 0x008000001400780b */ /* 0x000fd60003f6e200 */
[----:B------:R-:W-:Y:S01]  /*6540*/  @P1 FMUL R20, R20, 0.25 ;  /* 0x3e80000014141820 */ /* 0x000fe20000400000 */
[----:B------:R-:W-:Y:S01]  /*6550*/  @P1 FMUL R4, R4, 0.25 ;  /* 0x3e80000004041820 */ /* 0x000fe20000400000 */
[----:B------:R-:W-:Y:S01]  /*6560*/  @P1 FMUL R5, R5, 0.25 ;  /* 0x3e80000005051820 */ /* 0x000fe20000400000 */
[----:B------:R-:W-:Y:S01]  /*6570*/  @P1 FMUL R6, R6, 0.25 ;  /* 0x3e80000006061820 */ /* 0x000fe20000400000 */
[----:B------:R-:W-:Y:S01]  /*6580*/  @!P3 FMUL R20, R20, 16777216 ;  /* 0x4b8000001414b820 */ /* 0x000fe20000400000 */
[----:B------:R-:W-:Y:S01]  /*6590*/  @P1 FMUL R7, R7, 0.25 ;  /* 0x3e80000007071820 */ /* 0x000fe20000400000 */
[----:B------:R-:W-:Y:S01]  /*65a0*/  @!P3 FMUL R4, R4, 16777216 ;  /* 0x4b8000000404b820 */ /* 0x000fe20000400000 */
[----:B------:R-:W-:Y:S01]  /*65b0*/  @!P3 FMUL R5, R5, 16777216 ;  /* 0x4b8000000505b820 */ /* 0x000fe20000400000 */
[----:B------:R-:W-:Y:S01]  /*65c0*/  @P1 FMUL R12, R12, 0.25 ;  /* 0x3e8000000c0c1820 */ /* 0x000fe20000400000 */
[----:B------:R-:W-:Y:S01]  /*65d0*/  @P1 FMUL R13, R13, 0.25 ;  /* 0x3e8000000d0d1820 */ /* 0x000fe20000400000 */
[----:B------:R-:W1:Y:S01]  /*65e0*/  MUFU.RCP R20, R20 ;  /* 0x0000001400147308 */ /* 0x000e620000001000 */
[----:B------:R-:W-:Y:S01]  /*65f0*/  @P1 FMUL R14, R14, 0.25 ;  /* 0x3e8000000e0e1820 */ /* 0x000fe20000400000 */
[----:B------:R-:W-:Y:S01]  /*6600*/  @P1 FMUL R15, R15, 0.25 ;  /* 0x3e8000000f0f1820 */ /* 0x000fe20000400000 */
[----:B------:R-:W-:Y:S01]  /*6610*/  @P1 FMUL R16, R16, 0.25 ;  /* 0x3e80000010101820 */ /* 0x000fe20000400000 */
[----:B------:R-:W-:Y:S01]  /*6620*/  @P1 FMUL R17, R17, 0.25 ;  /* 0x3e80000011111820 */ /* 0x000fe20000400000 */
[----:B------:R-:W-:Y:S01]  /*6630*/  @!P3 FMUL R6, R6, 16777216 ;  /* 0x4b8000000606b820 */ /* 0x000fe20000400000 */
[----:B------:R-:W-:Y:S01]  /*6640*/  @!P3 FMUL R7, R7, 16777216 ;  /* 0x4b8000000707b820 */ /* 0x000fe20000400000 */
[----:B------:R-:W-:Y:S01]  /*6650*/  @P1 FMUL R8, R8, 0.25 ;  /* 0x3e80000008081820 */ /* 0x000fe20000400000 */
[----:B------:R-:W-:Y:S01]  /*6660*/  @P1 FMUL R9, R9, 0.25 ;  /* 0x3e80000009091820 */ /* 0x000fe20000400000 */
[----:B------:R-:W-:Y:S01]  /*6670*/  @P1 FMUL R18, R18, 0.25 ;  /* 0x3e80000012121820 */ /* 0x000fe20000400000 */
[----:B------:R-:W-:Y:S01]  /*6680*/  @P1 FMUL R19, R19, 0.25 ;  /* 0x3e80000013131820 */ /* 0x000fe20000400000 */
[----:B------:R-:W-:Y:S01]  /*6690*/  @!P3 FMUL R12, R12, 16777216 ;  /* 0x4b8000000c0cb820 */ /* 0x000fe20000400000 */
[----:B------:R-:W-:Y:S01]  /*66a0*/  @!P3 FMUL R13, R13, 16777216 ;  /* 0x4b8000000d0db820 */ /* 0x000fe20000400000 */
[----:B------:R-:W-:Y:S01]  /*66b0*/  @!P3 FMUL R14, R14, 16777216 ;  /* 0x4b8000000e0eb820 */ /* 0x000fe20000400000 */
[----:B------:R-:W-:Y:S01]  /*66c0*/  @!P3 FMUL R15, R15, 16777216 ;  /* 0x4b8000000f0fb820 */ /* 0x000fe20000400000 */
[----:B------:R-:W-:Y:S01]  /*66d0*/  @!P3 FMUL R16, R16, 16777216 ;  /* 0x4b8000001010b820 */ /* 0x000fe20000400000 */
[----:B------:R-:W-:Y:S01]  /*66e0*/  @!P3 FMUL R17, R17, 16777216 ;  /* 0x4b8000001111b820 */ /* 0x000fe20000400000 */
[C---:B-1----:R-:W-:Y:S01]  /*66f0*/  FMUL R4, R20.reuse, R4 ;  /* 0x0000000414047220 */ /* 0x042fe20000400000 */
[C---:B------:R-:W-:Y:S01]  /*6700*/  FMUL R5, R20.reuse, R5 ;  /* 0x0000000514057220 */ /* 0x040fe20000400000 */
[C---:B------:R-:W-:Y:S01]  /*6710*/  FMUL R6, R20.reuse, R6 ;  /* 0x0000000614067220 */ /* 0x040fe20000400000 */
[----:B------:R-:W-:Y:S01]  /*6720*/  FMUL R7, R20, R7 ;  /* 0x0000000714077220 */ /* 0x000fe20000400000 */
[----:B------:R-:W-:Y:S01]  /*6730*/  @!P3 FMUL R8, R8, 16777216 ;  /* 0x4b8000000808b820 */ /* 0x000fe20000400000 */
[----:B------:R-:W-:Y:S01]  /*6740*/  @!P3 FMUL R9, R9, 16777216 ;  /* 0x4b8000000909b820 */ /* 0x000fe20000400000 */
[----:B------:R-:W-:Y:S01]  /*6750*/  @!P3 FMUL R18, R18, 16777216 ;  /* 0x4b8000001212b820 */ /* 0x000fe20000400000 */
[----:B------:R-:W-:Y:S01]  /*6760*/  @!P3 FMUL R19, R19, 16777216 ;  /* 0x4b8000001313b820 */ /* 0x000fe20000400000 */
[C---:B------:R-:W-:Y:S01]  /*6770*/  FMUL R12, R20.reuse, R12 ;  /* 0x0000000c140c7220 */ /* 0x040fe20000400000 */
[C---:B------:R-:W-:Y:S01]  /*6780*/  FMUL R13, R20.reuse, R13 ;  /* 0x0000000d140d7220 */ /* 0x040fe20000400000 */
[C---:B------:R-:W-:Y:S01]  /*6790*/  FMUL R14, R20.reuse, R14 ;  /* 0x0000000e140e7220 */ /* 0x040fe20000400000 */
[C---:B------:R-:W-:Y:S01]  /*67a0*/  FMUL R15, R20.reuse, R15 ;  /* 0x0000000f140f7220 */ /* 0x040fe20000400000 */
[C---:B------:R-:W-:Y:S01]  /*67b0*/  FMUL R16, R20.reuse, R16 ;  /* 0x0000001014107220 */ /* 0x040fe20000400000 */
[C---:B------:R-:W-:Y:S01]  /*67c0*/  FMUL R17, R20.reuse, R17 ;  /* 0x0000001114117220 */ /* 0x040fe20000400000 */
[----:B------:R-:W-:Y:S01]  /*67d0*/  F2FP.SATFINITE.E4M3.F32.PACK_AB_MERGE_C R5, R5, R4, RZ ;  /* 0x000000040505723e */ /* 0x000fe200048070ff */
[C---:B------:R-:W-:Y:S01]  /*67e0*/  FMUL R8, R20.reuse, R8 ;  /* 0x0000000814087220 */ /* 0x040fe20000400000 */
[----:B------:R-:W-:Y:S01]  /*67f0*/  F2FP.SATFINITE.E4M3.F32.PACK_AB_MERGE_C R6, R7, R6, RZ ;  /* 0x000000060706723e */ /* 0x000fe200048070ff */
[C---:B------:R-:W-:Y:S01]  /*6800*/  FMUL R9, R20.reuse, R9 ;  /* 0x0000000914097220 */ /* 0x040fe20000400000 */
[C---:B------:R-:W-:Y:S01]  /*6810*/  FMUL R18, R20.reuse, R18 ;  /* 0x0000001214127220 */ /* 0x040fe20000400000 */
[----:B------:R-:W-:Y:S01]  /*6820*/  FMUL R19, R20, R19 ;  /* 0x0000001314137220 */ /* 0x000fe20000400000 */
[----:B------:R-:W-:Y:S01]  /*6830*/  LOP3.LUT R7, R5, 0xffff, RZ, 0xc0, !PT ;  /* 0x0000ffff05077812 */ /* 0x000fe200078ec0ff */
[----:B------:R-:W-:Y:S01]  /*6840*/  @P1 FMUL R10, R10, 0.25 ;  /* 0x3e8000000a0a1820 */ /* 0x000fe20000400000 */
[----:B------:R-:W-:Y:S01]  /*6850*/  F2FP.SATFINITE.E4M3.F32.PACK_AB_MERGE_C R12, R13, R12, RZ ;  /* 0x0000000c0d0c723e */ /* 0x000fe200048070ff */
[----:B------:R-:W-:Y:S01]  /*6860*/  @P1 FMUL R11, R11, 0.25 ;  /* 0x3e8000000b0b1820 */ /* 0x000fe20000400000 */
[----:B------:R-:W-:Y:S01]  /*6870*/  F2FP.SATFINITE.E4M3.F32.PACK_AB_MERGE_C R14, R15, R14, RZ ;  /* 0x0000000e0f0e723e */ /* 0x000fe200048070ff */
[----:B------:R-:W-:Y:S01]  /*6880*/  @!P3 FMUL R10, R10, 16777216 ;  /* 0x4b8000000a0ab820 */ /* 0x000fe20000400000 */
[----:B------:R-:W-:Y:S01]  /*6890*/  F2FP.SATFINITE.E4M3.F32.PACK_AB_MERGE_C R16, R17, R16, RZ ;  /* 0x000000101110723e */ /* 0x000fe200048070ff */
[----:B------:R-:W-:Y:S01]  /*68a0*/  @!P3 FMUL R11, R11, 16777216 ;  /* 0x4b8000000b0bb820 */ /* 0x000fe20000400000 */
[----:B------:R-:W-:Y:S01]  /*68b0*/  LOP3.LUT R6, R6, 0xffff, RZ, 0xc0, !PT ;  /* 0x0000ffff06067812 */ /* 0x000fe200078ec0ff */
[C---:B------:R-:W-:Y:S01]  /*68c0*/  FMUL R10, R20.reuse, R10 ;  /* 0x0000000a140a7220 */ /* 0x040fe20000400000 */
[----:B------:R-:W-:Y:S01]  /*68d0*/  F2FP.SATFINITE.E4M3.F32.PACK_AB_MERGE_C R8, R9, R8, RZ ;  /* 0x000000080908723e */ /* 0x000fe200048070ff */
[----:B------:R-:W-:Y:S01]  /*68e0*/  FMUL R11, R20, R11 ;  /* 0x0000000b140b7220 */ /* 0x000fe20000400000 */
[----:B------:R-:W-:-:S02]  /*68f0*/  F2FP.SATFINITE.E4M3.F32.PACK_AB_MERGE_C R18, R19, R18, RZ ;  /* 0x000000121312723e */ /* 0x000fc400048070ff */
[----:B------:R-:W-:Y:S02]  /*6900*/  SHF.R.U32.HI R5, RZ, 0x8, R7 ;  /* 0x00000008ff057819 */ /* 0x000fe40000011607 */
[----:B------:R-:W-:Y:S02]  /*6910*/  LOP3.LUT R17, R12, 0xffff, RZ, 0xc0, !PT ;  /* 0x0000ffff0c117812 */ /* 0x000fe400078ec0ff */
[----:B------:R-:W-:Y:S02]  /*6920*/  LOP3.LUT R14, R14, 0xffff, RZ, 0xc0, !PT ;  /* 0x0000ffff0e0e7812 */ /* 0x000fe400078ec0ff */
[----:B------:R-:W-:Y:S02]  /*6930*/  LOP3.LUT R19, R16, 0xffff, RZ, 0xc0, !PT ;  /* 0x0000ffff10137812 */ /* 0x000fe400078ec0ff */
[--C-:B------:R-:W-:Y:S02]  /*6940*/  PRMT R7, R7, 0x3340, R6.reuse ;  /* 0x0000334007077816 */ /* 0x100fe40000000006 */
[----:B------:R-:W-:-:S02]  /*6950*/  SHF.R.U32.HI R6, RZ, 0x8, R6 ;  /* 0x00000008ff067819 */ /* 0x000fc40000011606 */
[----:B------:R-:W-:Y:S02]  /*6960*/  IADD3 R4, PT, PT, R147, -0x3f3504f3, RZ ;  /* 0xc0cafb0d93047810 */ /* 0x000fe40007ffe0ff */
[----:B------:R-:W-:Y:S02]  /*6970*/  LOP3.LUT R13, R8, 0xffff, RZ, 0xc0, !PT ;  /* 0x0000ffff080d7812 */ /* 0x000fe400078ec0ff */
[----:B------:R-:W-:Y:S02]  /*6980*/  PRMT R12, R19, 0x3340, R0 ;  /* 0x00003340130c7816 */ /* 0x000fe40000000000 */
[----:B------:R-:W-:Y:S02]  /*6990*/  PRMT R9, R17, 0x3340, R14 ;  /* 0x0000334011097816 */ /* 0x000fe4000000000e */
[----:B------:R-:W-:Y:S02]  /*69a0*/  LOP3.LUT R5, R5, 0xffff, RZ, 0xc0, !PT ;  /* 0x0000ffff05057812 */ /* 0x000fe400078ec0ff */
[----:B------:R-:W-:-:S02]  /*69b0*/  LOP3.LUT R6, R6, 0xffff, RZ, 0xc0, !PT ;  /* 0x0000ffff06067812 */ /* 0x000fc400078ec0ff */
[----:B------:R-:W-:Y:S02]  /*69c0*/  LOP3.LUT R4, R4, 0xff800000, RZ, 0xc0, !PT ;  /* 0xff80000004047812 */ /* 0x000fe400078ec0ff */
[----:B------:R-:W-:Y:S02]  /*69d0*/  PRMT R8, R13, 0x3340, R0 ;  /* 0x000033400d087816 */ /* 0x000fe40000000000 */
[----:B------:R-:W-:Y:S02]  /*69e0*/  PRMT R15, R9, 0x5410, R12 ;  /* 0x00005410090f7816 */ /* 0x000fe4000000000c */
[----:B------:R-:W-:Y:S02]  /*69f0*/  PRMT R12, R5, 0x3340, R6 ;  /* 0x00003340050c7816 */ /* 0x000fe40000000006 */
[----:B------:R-:W-:Y:S02]  /*6a00*/  F2FP.SATFINITE.E4M3.F32.PACK_AB_MERGE_C R10, R11, R10, RZ ;  /* 0x0000000a0b0a723e */ /* 0x000fe400048070ff */
[----:B------:R-:W-:-:S02]  /*6a10*/  IADD3 R5, PT, PT, R147, -R4, RZ ;  /* 0x8000000493057210 */ /* 0x000fc40007ffe0ff */
[----:B------:R-:W-:Y:S02]  /*6a20*/  SHF.R.U32.HI R6, RZ, 0x8, R13 ;  /* 0x00000008ff067819 */ /* 0x000fe4000001160d */
[----:B------:R-:W-:Y:S02]  /*6a30*/  PRMT R11, R7, 0x5410, R8 ;  /* 0x00005410070b7816 */ /* 0x000fe40000000008 */
[----:B------:R-:W-:Y:S02]  /*6a40*/  SHF.R.U32.HI R7, RZ, 0x8, R17 ;  /* 0x00000008ff077819 */ /* 0x000fe40000011611 */
[----:B------:R-:W-:Y:S02]  /*6a50*/  SHF.R.U32.HI R8, RZ, 0x8, R14 ;  /* 0x00000008ff087819 */ /* 0x000fe4000001160e */
[----:B------:R-:W-:Y:S02]  /*6a60*/  SHF.R.U32.HI R9, RZ, 0x8, R19 ;  /* 0x00000008ff097819 */ /* 0x000fe40000011613 */
[----:B------:R-:W-:Y:S01]  /*6a70*/  LOP3.LUT R13, R6, 0xffff, RZ, 0xc0, !PT ;  /* 0x0000ffff060d7812 */ /* 0x000fe200078ec0ff */
[----:B------:R-:W-:Y:S01]  /*6a80*/  FADD R6, R5, -1 ;  /* 0xbf80000005067421 */ /* 0x000fe20000000000 */
[----:B------:R-:W-:-:S02]  /*6a90*/  LOP3.LUT R7, R7, 0xffff, RZ, 0xc0, !PT ;  /* 0x0000ffff07077812 */ /* 0x000fc400078ec0ff */
[----:B------:R-:W-:Y:S01]  /*6aa0*/  LOP3.LUT R8, R8, 0xffff, RZ, 0xc0, !PT ;  /* 0x0000ffff08087812 */ /* 0x000fe200078ec0ff */
[C---:B------:R-:W-:Y:S01]  /*6ab0*/  FFMA.FTZ R5, R6.reuse, R21, -0.16845393180847167969 ;  /* 0xbe2c7f3006057423 */ /* 0x040fe20000010015 */
[----:B------:R-:W-:Y:S02]  /*6ac0*/  LOP3.LUT R9, R9, 0xffff, RZ, 0xc0, !PT ;  /* 0x0000ffff09097812 */ /* 0x000fe400078ec0ff */
[----:B------:R-:W-:Y:S01]  /*6ad0*/  PRMT R7, R7, 0x3340, R8 ;  /* 0x0000334007077816 */ /* 0x000fe20000000008 */
[C---:B------:R-:W-:Y:S01]  /*6ae0*/  FFMA.FTZ R5, R6.reuse, R5, 0.1716887056827545166 ;  /* 0x3e2fcf2a06057423 */ /* 0x040fe20000010005 */
[--C-:B------:R-:W-:Y:S02]  /*6af0*/  PRMT R13, R13, 0x3340, R0.reuse ;  /* 0x000033400d0d7816 */ /* 0x100fe40000000000 */
[----:B------:R-:W-:Y:S01]  /*6b00*/  PRMT R8, R9, 0x3340, R0 ;  /* 0x0000334009087816 */ /* 0x000fe20000000000 */
[----:B------:R-:W-:Y:S01]  /*6b10*/  FFMA.FTZ R5, R6, R5, -0.17900948226451873779 ;  /* 0xbe374e4306057423 */ /* 0x000fe20000010005 */
[----:B------:R-:W-:Y:S01]  /*6b20*/  LOP3.LUT R18, R18, 0xffff, RZ, 0xc0, !PT ;  /* 0x0000ffff12127812 */ /* 0x000fe200078ec0ff */
[----:B0-----:R-:W-:Y:S01]  /*6b30*/  IMAD R9, R2, R28, RZ ;  /* 0x0000001c02097224 */ /* 0x001fe200078e02ff */
[----:B------:R-:W-:Y:S01]  /*6b40*/  LOP3.LUT R10, R10, 0xffff, RZ, 0xc0, !PT ;  /* 0x0000ffff0a0a7812 */ /* 0x000fe200078ec0ff */
[----:B------:R-:W-:Y:S01]  /*6b50*/  FFMA.FTZ R5, R6, R5, 0.20512372255325317383 ;  /* 0x3e520bf406057423 */ /* 0x000fe20000010005 */
[----:B------:R-:W-:-:S02]  /*6b60*/  PRMT R13, R12, 0x5410, R13 ;  /* 0x000054100c0d7816 */ /* 0x000fc4000000000d */
[----:B------:R-:W-:Y:S01]  /*6b70*/  PRMT R7, R7, 0x5410, R8 ;  /* 0x0000541007077816 */ /* 0x000fe20000000008 */
[C---:B------:R-:W-:Y:S01]  /*6b80*/  FFMA.FTZ R5, R6.reuse, R5, -0.24046532809734344482 ;  /* 0xbe763c8b06057423 */ /* 0x040fe20000010005 */
[----:B------:R-:W-:Y:S02]  /*6b90*/  PRMT R14, R15, 0x4210, R18 ;  /* 0x000042100f0e7816 */ /* 0x000fe40000000012 */
[--C-:B------:R-:W-:Y:S01]  /*6ba0*/  PRMT R12, R11, 0x4210, R10.reuse ;  /* 0x000042100b0c7816 */ /* 0x100fe2000000000a */
[C---:B------:R-:W-:Y:S01]  /*6bb0*/  FFMA.FTZ R5, R6.reuse, R5, 0.28857114911079406738 ;  /* 0x3e93bf9906057423 */ /* 0x040fe20000010005 */
[----:B------:R-:W-:Y:S02]  /*6bc0*/  PRMT R13, R13, 0x5210, R10 ;  /* 0x000052100d0d7816 */ /* 0x000fe4000000000a */
[----:B------:R-:W-:Y:S01]  /*6bd0*/  PRMT R15, R7, 0x5210, R18 ;  /* 0x00005210070f7816 */ /* 0x000fe20000000012 */
[----:B------:R-:W-:Y:S01]  /*6be0*/  FFMA.FTZ R5, R6, R5, -0.36067417263984680176 ;  /* 0xbeb8aa4906057423 */ /* 0x000fe20000010005 */
[----:B------:R-:W-:-:S02]  /*6bf0*/  ISETP.GE.U32.AND P1, PT, R147, 0x7f800000, PT ;  /* 0x7f8000009300780c */ /* 0x000fc40003f26070 */
[----:B------:R-:W-:Y:S01]  /*6c00*/  LEA R10, R28, R9, 0x1 ;  /* 0x000000091c0a7211 */ /* 0x000fe200078e08ff */
[----:B------:R0:W-:Y:S01]  /*6c10*/  STSM.16.M88.4 [R138], R12 ;  /* 0x0000000c8a007844 */ /* 0x0001e20000000200 */
[C---:B------:R-:W-:Y:S01]  /*6c20*/  FFMA.FTZ R5, R6.reuse, R5, 0.48089820146560668945 ;  /* 0x3ef6384a06057423 */ /* 0x040fe20000010005 */
[----:B------:R-:W-:Y:S01]  /*6c30*/  FSEL R2, RZ, -23, P2 ;  /* 0xc1b80000ff027808 */ /* 0x000fe20001000000 */
[----:B------:R-:W-:Y:S02]  /*6c40*/  BAR.SYNC.DEFER_BLOCKING 0x0 ;  /* 0x0000000000007b1d */ /* 0x000fe40000010000 */
[----:B------:R-:W-:Y:S01]  /*6c50*/  FFMA.FTZ R5, R6, R5, -0.72134751081466674805 ;  /* 0xbf38aa3b06057423 */ /* 0x000fe20000010005 */
[----:B------:R-:W-:Y:S02]  /*6c60*/  LEA R11, R28, R10, 0x1 ;  /* 0x0000000a1c0b7211 */ /* 0x000fe400078e08ff */
[----:B------:R-:W-:Y:S01]  /*6c70*/  FSETP.NEU.AND P2, PT, R147, RZ, PT ;  /* 0x000000ff9300720b */ /* 0x000fe20003f4d000 */
[----:B------:R-:W-:Y:S01]  /*6c80*/  FMUL R7, R6, R5 ;  /* 0x0000000506077220 */ /* 0x000fe20000400000 */
[----:B------:R-:W-:-:S02]  /*6c90*/  I2FP.F32.S32 R5, R4 ;  /* 0x0000000400057245 */ /* 0x000fc40000201400 */
[----:B------:R-:W-:Y:S01]  /*6ca0*/  @P1 MOV R4, 0x7f800000 ;  /* 0x7f80000000041802 */ /* 0x000fe20000000f00 */
[----:B------:R-:W-:Y:S02]  /*6cb0*/  FMUL R7, R6, R7 ;  /* 0x0000000706077220 */ /* 0x000fe40000400000 */
[----:B------:R-:W-:Y:S01]  /*6cc0*/  FFMA.FTZ R2, R5, 1.1920928955078125e-07, R2 ;  /* 0x3400000005027823 */ /* 0x000fe20000010002 */
[----:B0-----:R-:W-:Y:S01]  /*6cd0*/  LEA R13, R28, R11, 0x1 ;  /* 0x0000000b1c0d7211 */ /* 0x001fe200078e08ff */
[----:B------:R-:W-:Y:S01]  /*6ce0*/  FFMA.FTZ R7, R6, 1.4426950216293334961, R7 ;  /* 0x3fb8aa3b06077823 */ /* 0x000fe20000010007 */
[----:B------:R-:W-:Y:S01]  /*6cf0*/  IMAD R5, R3, UR5, RZ ;  /* 0x0000000503057c24 */ /* 0x000fe2000f8e02ff */
[----:B------:R-:W-:Y:S01]  /*6d00*/  USHF.R.S32.HI UR5, URZ, 0x1f, UR4 ;  /* 0x0000001fff057899 */ /* 0x000fe20008011404 */
[----:B------:R-:W-:Y:S01]  /*6d10*/  LEA R15, R28, R13, 0x1 ;  /* 0x0000000d1c0f7211 */ /* 0x000fe200078e08ff */
[----:B------:R-:W-:Y:S01]  /*6d20*/  FADD R2, R2, R7 ;  /* 0x0000000702027221 */ /* 0x000fe20000000000 */
[----:B------:R-:W-:Y:S01]  /*6d30*/  @P1 FFMA.FTZ R2, R147, R4, +INF ;  /* 0x7f80000093021423 */ /* 0x000fe20000010004 */
[----:B--2---:R-:W-:Y:S01]  /*6d40*/  IADD3 R34, P1, P3, R5, UR4, R34 ;  /* 0x0000000405227c10 */ /* 0x004fe2000fb3e022 */
[----:B------:R-:W0:Y:S01]  /*6d50*/  LDCU UR4, c[0x0][0x3ec] ;  /* 0x00007d80ff0477ac */ /* 0x000e220008000800 */
[----:B------:R-:W-:-:S02]  /*6d60*/  LEA R16, R28, R15, 0x1 ;  /* 0x0000000f1c107211 */ /* 0x000fc400078e08ff */
[----:B------:R-:W-:Y:S01]  /*6d70*/  SHF.R.S32.HI R4, RZ, 0x1f, R5 ;  /* 0x0000001fff047819 */ /* 0x000fe20000011405 */
[----:B------:R-:W1:Y:S01]  /*6d80*/  LDSM.16.M88.4 R68, [R68] ;  /* 0x000000004444783b */ /* 0x000e620000000200 */
[----:B------:R-:W-:Y:S02]  /*6d90*/  LEA R17, R28, R16, 0x1 ;  /* 0x000000101c117211 */ /* 0x000fe400078e08ff */
[----:B------:R-:W-:Y:S02]  /*6da0*/  FSEL R5, R2, -INF , P2 ;  /* 0xff80000002057808 */ /* 0x000fe40001000000 */
[----:B------:R-:W-:Y:S02]  /*6db0*/  LEA R2, R28, R17, 0x1 ;  /* 0x000000111c027211 */ /* 0x000fe400078e08ff */
[----:B------:R-:W-:Y:S01]  /*6dc0*/  IADD3.X R36, PT, PT, R4, UR5, R35, P1, P3 ;  /* 0x0000000504247c10 */ /* 0x000fe20008fe6423 */
[----:B------:R-:W-:Y:S01]  /*6dd0*/  FFMA R37, R5, 0.69314718246459960938, R146 ;  /* 0x3f31721805257823 */ /* 0x000fe20000000092 */
[----:B------:R-:W-:-:S02]  /*6de0*/  LEA R21, R28, R2, 0x1 ;  /* 0x000000021c157211 */ /* 0x000fc400078e08ff */
[-C--:B------:R-:W-:Y:S02]  /*6df0*/  IADD3 R4, P1, PT, R9, R34.reuse, RZ ;  /* 0x0000002209047210 */ /* 0x080fe40007f3e0ff */
[-C--:B------:R-:W-:Y:S01]  /*6e00*/  IADD3 R6, P2, PT, R10, R34.reuse, RZ ;  /* 0x000000220a067210 */ /* 0x080fe20007f5e0ff */
[----:B0-----:R-:W-:Y:S01]  /*6e10*/  UIMAD UR4, UR10, UR4, URZ ;  /* 0x000000040a0472a4 */ /* 0x001fe2000f8e02ff */
[----:B------:R-:W-:Y:S02]  /*6e20*/  LEA R23, R28, R21, 0x1 ;  /* 0x000000151c177211 */ /* 0x000fe400078e08ff */
[----:B------:R-:W-:Y:S01]  /*6e30*/  IADD3 R8, P3, PT, R11, R34, RZ ;  /* 0x000000220b087210 */ /* 0x000fe20007f7e0ff */
[----:B------:R-:W-:Y:S01]  /*6e40*/  USHF.L.U32 UR6, UR4, 0x2, URZ ;  /* 0x0000000204067899 */ /* 0x000fe200080006ff */
[-C--:B------:R-:W-:Y:S01]  /*6e50*/  LEA.HI.X.SX32 R5, R9, R36.reuse, 0x1, P1 ;  /* 0x0000002409057211 */ /* 0x080fe200008f0eff */
[----:B------:R-:W-:Y:S01]  /*6e60*/  UIMAD.WIDE UR4, UR4, 0x4, URZ ;  /* 0x00000004040478a5 */ /* 0x000fe2000f8e02ff */
[----:B------:R-:W-:-:S02]  /*6e70*/  LEA.HI.X.SX32 R7, R10, R36, 0x1, P2 ;  /* 0x000000240a077211 */ /* 0x000fc400010f0eff */
[C---:B------:R-:W-:Y:S02]  /*6e80*/  LEA R25, R28.reuse, R23, 0x1 ;  /* 0x000000171c197211 */ /* 0x040fe400078e08ff */
[-C--:B------:R-:W-:Y:S02]  /*6e90*/  IADD3 R10, P1, PT, R13, R34.reuse, RZ ;  /* 0x000000220d0a7210 */ /* 0x080fe40007f3e0ff */
[----:B------:R-:W-:Y:S02]  /*6ea0*/  IADD3 R12, P2, PT, R15, R34, RZ ;  /* 0x000000220f0c7210 */ /* 0x000fe40007f5e0ff */
[-C--:B------:R-:W-:Y:S02]  /*6eb0*/  LEA.HI.X.SX32 R9, R11, R36.reuse, 0x1, P3 ;  /* 0x000000240b097211 */ /* 0x080fe400018f0eff */
[----:B------:R-:W-:Y:S02]  /*6ec0*/  LEA R27, R28, R25, 0x1 ;  /* 0x000000191c1b7211 */ /* 0x000fe400078e08ff */
[----:B------:R-:W-:-:S02]  /*6ed0*/  LEA.HI.X.SX32 R11, R13, R36, 0x1, P1 ;  /* 0x000000240d0b7211 */ /* 0x000fc400008f0eff */
[----:B------:R-:W-:Y:S02]  /*6ee0*/  IADD3 R14, P3, PT, R16, R34, RZ ;  /* 0x00000022100e7210 */ /* 0x000fe40007f7e0ff */
[----:B------:R-:W-:Y:S02]  /*6ef0*/  LEA.HI.X.SX32 R13, R15, R36, 0x1, P2 ;  /* 0x000000240f0d7211 */ /* 0x000fe400010f0eff */
[----:B------:R-:W-:Y:S02]  /*6f00*/  IADD3 R18, P2, PT, R2, R34, RZ ;  /* 0x0000002202127210 */ /* 0x000fe40007f5e0ff */
[----:B------:R-:W-:Y:S02]  /*6f10*/  LEA R29, R28, R27, 0x1 ;  /* 0x0000001b1c1d7211 */ /* 0x000fe400078e08ff */
[----:B------:R-:W-:Y:S02]  /*6f20*/  LEA.HI.X.SX32 R15, R16, R36, 0x1, P3 ;  /* 0x00000024100f7211 */ /* 0x000fe400018f0eff */
[----:B------:R-:W-:-:S02]  /*6f30*/  IADD3 R16, P1, PT, R17, R34, RZ ;  /* 0x0000002211107210 */ /* 0x000fc40007f3e0ff */
[----:B------:R-:W-:Y:S02]  /*6f40*/  LEA.HI.X.SX32 R19, R2, R36, 0x1, P2 ;  /* 0x0000002402137211 */ /* 0x000fe400010f0eff */
[----:B------:R-:W-:Y:S02]  /*6f50*/  LEA R2, R28, R29, 0x1 ;  /* 0x0000001d1c027211 */ /* 0x000fe400078e08ff */
[C---:B-1----:R-:W-:Y:S02]  /*6f60*/  PRMT R39, R68.reuse, 0x7770, RZ ;  /* 0x0000777044277816 */ /* 0x042fe400000000ff */
[----:B------:R-:W-:Y:S02]  /*6f70*/  IADD3 R20, P3, PT, R21, R34, RZ ;  /* 0x0000002215147210 */ /* 0x000fe40007f7e0ff */
[C---:B------:R-:W-:Y:S01]  /*6f80*/  PRMT R41, R68.reuse, 0x7771, RZ ;  /* 0x0000777144297816 */ /* 0x040fe200000000ff */
[----:B------:R0:W-:Y:S01]  /*6f90*/  STG.E.U8 desc[UR22][R4.64], R39 ;  /* 0x0000002704007986 */ /* 0x0001e2000c101116 */
[----:B------:R-:W-:-:S02]  /*6fa0*/  PRMT R43, R68, 0x7772, RZ ;  /* 0x00007772442b7816 */ /* 0x000fc400000000ff */
[----:B------:R-:W-:Y:S01]  /*6fb0*/  LEA.HI.X.SX32 R17, R17, R36, 0x1, P1 ;  /* 0x0000002411117211 */ /* 0x000fe200008f0eff */
[----:B------:R-:W-:Y:S01]  /*6fc0*/  STG.E.U8 desc[UR22][R6.64], R41 ;  /* 0x0000002906007986 */ /* 0x000fe2000c101116 */
[----:B------:R-:W-:Y:S02]  /*6fd0*/  PRMT R45, R68, 0x7773, RZ ;  /* 0x00007773442d7816 */ /* 0x000fe400000000ff */
[----:B------:R-:W-:Y:S01]  /*6fe0*/  IADD3 R22, P1, PT, R23, R34, RZ ;  /* 0x0000002217167210 */ /* 0x000fe20007f3e0ff */
[----:B------:R1:W-:Y:S01]  /*6ff0*/  STG.E.U8 desc[UR22][R8.64], R43 ;  /* 0x0000002b08007986 */ /* 0x0003e2000c101116 */
[----:B------:R-:W-:Y:S02]  /*7000*/  LEA R33, R28, R2, 0x1 ;  /* 0x000000021c217211 */ /* 0x000fe400078e08ff */
[----:B------:R-:W-:Y:S01]  /*7010*/  PRMT R47, R69, 0x7770, RZ ;  /* 0x00007770452f7816 */ /* 0x000fe200000000ff */
[----:B------:R-:W-:Y:S01]  /*7020*/  STG.E.U8 desc[UR22][R10.64], R45 ;  /* 0x0000002d0a007986 */ /* 0x000fe2000c101116 */
[----:B------:R-:W-:Y:S01]  /*7030*/  LEA.HI.X.SX32 R21, R21, R36, 0x1, P3 ;  /* 0x0000002415157211 */ /* 0x000fe200018f0eff */
[----:B0-----:R-:W-:Y:S01]  /*7040*/  IMAD.HI R4, R3, 0x4, RZ ;  /* 0x0000000403047827 */ /* 0x001fe200078e02ff */
[----:B------:R-:W-:Y:S01]  /*7050*/  IADD3 R24, P2, PT, R25, R34, RZ ;  /* 0x0000002219187210 */ /* 0x000fe20007f5e0ff */
[----:B------:R-:W-:Y:S01]  /*7060*/  STG.E.U8 desc[UR22][R12.64], R47 ;  /* 0x0000002f0c007986 */ /* 0x000fe2000c101116 */
[----:B------:R-:W-:-:S02]  /*7070*/  PRMT R49, R69, 0x7771, RZ ;  /* 0x0000777145317816 */ /* 0x000fc400000000ff */
[----:B------:R-:W-:Y:S01]  /*7080*/  IADD3 R26, P3, PT, R27, R34, RZ ;  /* 0x000000221b1a7210 */ /* 0x000fe20007f7e0ff */
[----:B-1----:R-:W0:Y:S01]  /*7090*/  LDC.64 R8, c[0x0][0x3a0] ;  /* 0x0000e800ff087b82 */ /* 0x002e220000000a00 */
[C---:B------:R-:W-:Y:S01]  /*70a0*/  PRMT R51, R69.reuse, 0x7772, RZ ;  /* 0x0000777245337816 */ /* 0x040fe200000000ff */
[----:B------:R-:W-:Y:S01]  /*70b0*/  STG.E.U8 desc[UR22][R14.64], R49 ;  /* 0x000000310e007986 */ /* 0x000fe2000c101116 */
[----:B------:R-:W-:Y:S02]  /*70c0*/  PRMT R69, R69, 0x7773, RZ ;  /* 0x0000777345457816 */ /* 0x000fe400000000ff */
[-C--:B------:R-:W-:Y:S01]  /*70d0*/  LEA.HI.X.SX32 R23, R23, R36.reuse, 0x1, P1 ;  /* 0x0000002417177211 */ /* 0x080fe200008f0eff */
[----:B------:R-:W-:Y:S01]  /*70e0*/  STG.E.U8 desc[UR22][R16.64], R51 ;  /* 0x0000003310007986 */ /* 0x000fe2000c101116 */
[----:B------:R-:W-:Y:S02]  /*70f0*/  LEA R35, R28, R33, 0x1 ;  /* 0x000000211c237211 */ /* 0x000fe400078e08ff */
[----:B------:R-:W-:Y:S01]  /*7100*/  PRMT R53, R70, 0x7770, RZ ;  /* 0x0000777046357816 */ /* 0x000fe200000000ff */
[----:B------:R-:W-:Y:S01]  /*7110*/  STG.E.U8 desc[UR22][R18.64], R69 ;  /* 0x0000004512007986 */ /* 0x000fe2000c101116 */
[----:B------:R-:W-:-:S02]  /*7120*/  LEA.HI.X.SX32 R25, R25, R36, 0x1, P2 ;  /* 0x0000002419197211 */ /* 0x000fc400010f0eff */
[----:B------:R-:W-:Y:S01]  /*7130*/  IADD3 R28, P1, PT, R29, R34, RZ ;  /* 0x000000221d1c7210 */ /* 0x000fe20007f3e0ff */
[----:B------:R-:W-:Y:S01]  /*7140*/  STG.E.U8 desc[UR22][R20.64], R53 ;  /* 0x0000003514007986 */ /* 0x000fe2000c101116 */
[----:B------:R-:W-:Y:S02]  /*7150*/  PRMT R55, R70, 0x7771, RZ ;  /* 0x0000777146377816 */ /* 0x000fe400000000ff */
[----:B------:R-:W-:Y:S02]  /*7160*/  LEA.HI.X.SX32 R27, R27, R36, 0x1, P3 ;  /* 0x000000241b1b7211 */ /* 0x000fe400018f0eff */
[-C--:B------:R-:W-:Y:S01]  /*7170*/  IADD3 R30, P2, PT, R2, R34.reuse, RZ ;  /* 0x00000022021e7210 */ /* 0x080fe20007f5e0ff */
[----:B------:R-:W-:Y:S01]  /*7180*/  STG.E.U8 desc[UR22][R22.64], R55 ;  /* 0x0000003716007986 */ /* 0x000fe2000c101116 */
[----:B------:R-:W-:Y:S02]  /*7190*/  PRMT R57, R70, 0x7772, RZ ;  /* 0x0000777246397816 */ /* 0x000fe400000000ff */
[----:B------:R-:W-:-:S02]  /*71a0*/  IADD3 R32, P3, PT, R33, R34, RZ ;  /* 0x0000002221207210 */ /* 0x000fc40007f7e0ff */
[----:B------:R-:W-:Y:S01]  /*71b0*/  PRMT R59, R70, 0x7773, RZ ;  /* 0x00007773463b7816 */ /* 0x000fe200000000ff */
[----:B------:R-:W-:Y:S01]  /*71c0*/  STG.E.U8 desc[UR22][R24.64], R57 ;  /* 0x0000003918007986 */ /* 0x000fe2000c101116 */
[----:B------:R-:W-:Y:S02]  /*71d0*/  IADD3 R34, P4, PT, R35, R34, RZ ;  /* 0x0000002223227210 */ /* 0x000fe40007f9e0ff */
[----:B------:R-:W-:Y:S01]  /*71e0*/  PRMT R61, R71, 0x7770, RZ ;  /* 0x00007770473d7816 */ /* 0x000fe200000000ff */
[----:B------:R-:W-:Y:S01]  /*71f0*/  STG.E.U8 desc[UR22][R26.64], R59 ;  /* 0x0000003b1a007986 */ /* 0x000fe2000c101116 */
[-C--:B------:R-:W-:Y:S02]  /*7200*/  LEA.HI.X.SX32 R29, R29, R36.reuse, 0x1, P1 ;  /* 0x000000241d1d7211 */ /* 0x080fe400008f0eff */
[C---:B------:R-:W-:Y:S02]  /*7210*/  PRMT R63, R71.reuse, 0x7771, RZ ;  /* 0x00007771473f7816 */ /* 0x040fe400000000ff */
[----:B------:R-:W-:Y:S01]  /*7220*/  LEA.HI.X.SX32 R31, R2, R36, 0x1, P2 ;  /* 0x00000024021f7211 */ /* 0x000fe200010f0eff */
[----:B------:R-:W-:Y:S01]  /*7230*/  STG.E.U8 desc[UR22][R28.64], R61 ;  /* 0x0000003d1c007986 */ /* 0x000fe2000c101116 */
[----:B------:R-:W-:-:S02]  /*7240*/  PRMT R65, R71, 0x7772, RZ ;  /* 0x0000777247417816 */ /* 0x000fc400000000ff */
[-C--:B------:R-:W-:Y:S01]  /*7250*/  LEA.HI.X.SX32 R33, R33, R36.reuse, 0x1, P3 ;  /* 0x0000002421217211 */ /* 0x080fe200018f0eff */
[----:B------:R-:W-:Y:S01]  /*7260*/  STG.E.U8 desc[UR22][R30.64], R63 ;  /* 0x0000003f1e007986 */ /* 0x000fe2000c101116 */
[----:B------:R-:W-:Y:S02]  /*7270*/  PRMT R71, R71, 0x7773, RZ ;  /* 0x0000777347477816 */ /* 0x000fe400000000ff */
[----:B------:R-:W-:Y:S01]  /*7280*/  LEA.HI.X.SX32 R35, R35, R36, 0x1, P4 ;  /* 0x0000002423237211 */ /* 0x000fe200020f0eff */
[----:B------:R-:W-:Y:S01]  /*7290*/  STG.E.U8 desc[UR22][R32.64], R65 ;  /* 0x0000004120007986 */ /* 0x000fe2000c101116 */
[----:B------:R-:W-:Y:S02]  /*72a0*/  ISETP.GE.U32.AND P1, PT, R166, 0x80, PT ;  /* 0x00000080a600780c */ /* 0x000fe40003f26070 */
[----:B------:R-:W-:Y:S01]  /*72b0*/  SHF.L.U32 R5, R3, 0x2, RZ ;  /* 0x0000000203057819 */ /* 0x000fe200000006ff */
[----:B------:R-:W-:Y:S01]  /*72c0*/  STG.E.U8 desc[UR22][R34.64], R71 ;  /* 0x0000004722007986 */ /* 0x000fe2000c101116 */
[----:B------:R-:W-:Y:S02]  /*72d0*/  BAR.SYNC.DEFER_BLOCKING 0x0 ;  /* 0x0000000000007b1d */ /* 0x000fe40000010000 */
[----:B0-----:R-:W-:-:S04]  /*72e0*/  IADD3 R2, P2, P3, R5, UR6, R8 ;  /* 0x0000000605027c10 */ /* 0x001fc8000fb5e008 */
[----:B------:R-:W-:Y:S01]  /*72f0*/  IADD3.X R3, PT, PT, R4, UR5, R9, P2, P3 ;  /* 0x0000000504037c10 */ /* 0x000fe200097e6409 */
[----:B------:R-:W-:Y:S01]  /*7300*/  STSM.16.M88 [R0], R37 ;  /* 0x0000002500007844 */ /* 0x000fe20000000000 */
[----:B------:R-:W-:Y:S06]  /*7310*/  BAR.SYNC.DEFER_BLOCKING 0x0 ;  /* 0x0000000000007b1d */ /* 0x000fec0000010000 */
[----:B------:R-:W0:Y:S04]  /*7320*/  LDSM.16.M88 R7, [R140+UR11] ;  /* 0x0000000b8c07783b */ /* 0x000e280008000000 */
[----:B0-----:R0:W-:Y:S01]  /*7330*/  @!P1 STG.E desc[UR22][R2.64], R7 ;  /* 0x0000000702009986 */ /* 0x0011e2000c101916 */
[----:B------:R-:W-:Y:S06]  /*7340*/  BAR.SYNC.DEFER_BLOCKING 0x0 ;  /* 0x0000000000007b1d */ /* 0x000fec0000010000 */
[----:B------:R-:W-:Y:S05]  /*7350*/  @P0 BRA `(.L_x_19) ;  /* 0x0000000000a00947 */ /* 0x000fea0003800000 */
[----:B------:R-:W1:Y:S01]  /*7360*/  S2UR UR5, SR_CgaCtaId ;  /* 0x00000000000579c3 */ /* 0x000e620000008800 */
[----:B------:R-:W-:Y:S01]  /*7370*/  NOP ;  /* 0x0000000000007918 */ /* 0x000fe20000000000 */
[----:B------:R-:W-:Y:S01]  /*7380*/  UMOV UR4, 0x50 ;  /* 0x0000005000047882 */ /* 0x000fe20000000000 */
[----:B------:R-:W-:Y:S02]  /*7390*/  MOV R0, UR7 ;  /* 0x0000000700007c02 */ /* 0x000fe40008000f00 */
[----:B0-----:R-:W-:Y:S02]  /*73a0*/  MOV R3, 0xff ;  /* 0x000000ff00037802 */ /* 0x001fe40000000f00 */
[----:B------:R-:W-:Y:S02]  /*73b0*/  LOP3.LUT R0, R0, 0xffff, RZ, 0xc0, !PT ;  /* 0x0000ffff00007812 */ /* 0x000fe400078ec0ff */
[----:B------:R-:W-:Y:S02]  /*73c0*/  MOV R7, 0x1 ;  /* 0x0000000100077802 */ /* 0x000fe40000000f00 */
[----:B------:R-:W-:-:S04]  /*73d0*/  SHF.R.U32.HI R0, RZ, 0x5, R0 ;  /* 0x00000005ff007819 */ /* 0x000fc80000011600 */
[----:B------:R-:W-:Y:S02]  /*73e0*/  IADD3 R2, PT, PT, R0, 0x10, RZ ;  /* 0x0000001000027810 */ /* 0x000fe40007ffe0ff */
[----:B------:R-:W-:Y:S01]  /*73f0*/  SHF.L.U32 R0, R3, R0, RZ ;  /* 0x0000000003007219 */ /* 0x000fe200000006ff */
[----:B-1----:R-:W-:Y:S01]  /*7400*/  ULEA UR6, UR5, UR4, 0x18 ;  /* 0x0000000405067291 */ /* 0x002fe2000f8ec0ff */
[----:B------:R-:W-:-:S04]  /*7410*/  SHF.L.U32 R3, R7, R2, RZ ;  /* 0x0000000207037219 */ /* 0x000fc800000006ff */
[----:B------:R-:W-:-:S04]  /*7420*/  LOP3.LUT R0, R3, R0, RZ, 0xfc, !PT ;  /* 0x0000000003007212 */ /* 0x000fc800078efcff */
[----:B------:R-:W0:Y:S01]  /*7430*/  LDS R5, [UR6] ;  /* 0x00000006ff057984 */ /* 0x000e220008000800 */
[C---:B------:R-:W-:Y:S02]  /*7440*/  LOP3.LUT R2, R0.reuse, 0xffff, RZ, 0xc0, !PT ;  /* 0x0000ffff00027812 */ /* 0x040fe400078ec0ff */
[----:B0-----:R-:W-:-:S04]  /*7450*/  LOP3.LUT R3, R0, 0xffff, R5, 0x80, !PT ;  /* 0x0000ffff00037812 */ /* 0x001fc800078e8005 */
[----:B------:R-:W-:-:S13]  /*7460*/  ISETP.NE.AND P0, PT, R3, R2, PT ;  /* 0x000000020300720c */ /* 0x000fda0003f05270 */
[----:B------:R-:W-:Y:S05]  /*7470*/  @P0 BRA `(.L_x_20) ;  /* 0x0000000000500947 */ /* 0x000fea0003800000 */
[----:B------:R-:W-:Y:S02]  /*7480*/  SHF.R.U32.HI R5, RZ, 0x10, R5 ;  /* 0x00000010ff057819 */ /* 0x000fe40000011605 */
[----:B------:R-:W-:-:S04]  /*7490*/  SHF.R.U32.HI R2, RZ, 0x10, R0 ;  /* 0x00000010ff027819 */ /* 0x000fc80000011600 */
[----:B------:R-:W-:-:S04]  /*74a0*/  LOP3.LUT R5, R5, R2, RZ, 0xc0, !PT ;  /* 0x0000000205057212 */ /* 0x000fc800078ec0ff */
[----:B------:R-:W-:-:S13]  /*74b0*/  ISETP.NE.AND P0, PT, R5, R2, PT ;  /* 0x000000020500720c */ /* 0x000fda0003f05270 */
[----:B------:R-:W-:Y:S05]  /*74c0*/  @P0 BRA `(.L_x_21) ;  /* 0x0000000000300947 */ /* 0x000fea0003800000 */
[----:B------:R-:W-:Y:S01]  /*74d0*/  R2UR UR4, R0 ;  /* 0x00000000000472ca */ /* 0x000fe200000e0000 */
[----:B------:R-:W-:Y:S01]  /*74e0*/  VOTEU.ANY UR5, UPT, PT ;  /* 0x0000000000057886 */ /* 0x000fe200038e0100 */
[----:B------:R-:W0:Y:S01]  /*74f0*/  S2R R0, SR_LANEID ;  /* 0x0000000000007919 */ /* 0x000e220000000000 */
[----:B------:R-:W-:-:S10]  /*7500*/  UFLO.U32 UR5, UR5 ;  /* 0x00000005000572bd */ /* 0x000fd400080e0000 */
[----:B------:R-:W-:-:S06]  /*7510*/  ULOP3.LUT UR4, URZ, UR4, URZ, 0x33, !UPT ;  /* 0x00000004ff047292 */ /* 0x000fcc000f8e33ff */
[----:B------:R-:W-:-:S04]  /*7520*/  MOV R2, UR4 ;  /* 0x0000000400027c02 */ /* 0x000fc80008000f00 */
[----:B------:R-:W1:Y:S02]  /*7530*/  REDUX UR7, R2 ;  /* 0x00000000020773c4 */ /* 0x000e640000000000 */
[----:B------:R2:W-:Y:S01]  /*7540*/  UTCATOMSWS.AND URZ, UR4 ;  /* 0x0000000400ff79e3 */ /* 0x0005e20008000000 */
[----:B0-----:R-:W-:Y:S02]  /*7550*/  ISETP.EQ.U32.AND P0, PT, R0, UR5, PT ;  /* 0x0000000500007c0c */ /* 0x001fe4000bf02070 */
[----:B-1----:R-:W-:-:S11]  /*7560*/  MOV R0, UR7 ;  /* 0x0000000700007c02 */ /* 0x002fd60008000f00 */
[----:B------:R2:W-:Y:S01]  /*7570*/  @P0 ATOMS.AND RZ, [UR6], R0 ;  /* 0x00000000ffff098c */ /* 0x0005e2000a800006 */
[----:B------:R-:W-:Y:S05]  /*7580*/  BRA `(.L_x_19) ;  /* 0x0000000000147947 */ /* 0x000fea0003800000 */
.L_x_21:
[----:B------:R-:W-:-:S07]  /*7590*/  MOV R2, 0x75b0 ;  /* 0x000075b000027802 */ /* 0x000fce0000000f00 */
[----:B------:R-:W-:Y:S05]  /*75a0*/  CALL.REL.NOINC `($__internal_0_$__cuda_sm10x_tcgen05_guardrail_trap_col_being_dealloced_not_returned_by_alloc) ;  /* 0x0000000000447944 */ /* 0x000fea0003c00000 */
[----:B------:R-:W-:Y:S05]  /*75b0*/  BRA `(.L_x_19) ;  /* 0x0000000000087947 */ /* 0x000fea0003800000 */
.L_x_20:
[----:B------:R-:W-:-:S07]  /*75c0*/  MOV R2, 0x75e0 ;  /* 0x000075e000027802 */ /* 0x000fce0000000f00 */
[----:B------:R-:W-:Y:S05]  /*75d0*/  CALL.REL.NOINC `($__internal_2_$__cuda_sm10x_tcgen05_guardrail_trap_unallocated_columns_being_dealloced) ;  /* 0x0000000000507944 */ /* 0x000fea0003c00000 */
.L_x_19:
[----:B------:R-:W-:Y:S01]  /*75e0*/  NOP ;  /* 0x0000000000007918 */ /* 0x000fe20000000000 */
[----:B--2---:R-:W-:Y:S05]  /*75f0*/  EXIT ;  /* 0x000000000000794d */ /* 0x004fea0003800000 */
.L_x_8:
[----:B------:R-:W1:Y:S02]  /*7600*/  SYNCS.PHASECHK.TRANS64.TRYWAIT P4, [UR11+0x6000], RZ ;  /* 0x006000ffff0075a7 */ /* 0x000e64000808110b */
[----:B-1----:R-:W-:Y:S05]  /*7610*/  @!P4 BRA `(.L_x_8) ;  /* 0xfffffffc00f8c947 */ /* 0x002fea000383ffff */
[----:B------:R-:W-:Y:S05]  /*7620*/  BRA `(.L_x_7) ;  /* 0xffffff9c00b87947 */ /* 0x000fea000383ffff */
.L_x_13:
[----:B------:R-:W1:Y:S02]  /*7630*/  SYNCS.PHASECHK.TRANS64.TRYWAIT P2, [UR11+0x8010], RZ ;  /* 0x008010ffff0075a7 */ /* 0x000e64000804110b */
[----:B-1----:R-:W-:Y:S05]  /*7640*/  @!P2 BRA `(.L_x_13) ;  /* 0xfffffffc00f8a947 */ /* 0x002fea000383ffff */
[----:B------:R-:W-:Y:S05]  /*7650*/  BRA `(.L_x_22) ;  /* 0xffffffc800dc7947 */ /* 0x000fea000383ffff */
.L_x_14:
[----:B------:R-:W2:Y:S02]  /*7660*/  SYNCS.PHASECHK.TRANS64.TRYWAIT P3, [UR12], R163 ;  /* 0x000000a3ff0075a7 */ /* 0x000ea4000806110c */
[----:B--2---:R-:W-:Y:S05]  /*7670*/  @!P3 BRA `(.L_x_14) ;  /* 0xfffffffc00f8b947 */ /* 0x004fea000383ffff */
[----:B------:R-:W-:Y:S05]  /*7680*/  BRA `(.L_x_23) ;  /* 0xffffffe000c87947 */ /* 0x000fea000383ffff */
.L_x_18:
[----:B------:R-:W1:Y:S02]  /*7690*/  SYNCS.PHASECHK.TRANS64.TRYWAIT P2, [UR12], R4 ;  /* 0x00000004ff0075a7 */ /* 0x000e64000804110c */
[----:B-1----:R-:W-:Y:S05]  /*76a0*/  @!P2 BRA `(.L_x_18) ;  /* 0xfffffffc00f8a947 */ /* 0x002fea000383ffff */
[----:B------:R-:W-:Y:S05]  /*76b0*/  BRA `(.L_x_17) ;  /* 0xffffffec00307947 */ /* 0x000fea000383ffff */
        .weak           $__internal_0_$__cuda_sm10x_tcgen05_guardrail_trap_col_being_dealloced_not_returned_by_alloc
        .type           $__internal_0_$__cuda_sm10x_tcgen05_guardrail_trap_col_being_dealloced_not_returned_by_alloc,@function
        .size           $__internal_0_$__cuda_sm10x_tcgen05_guardrail_trap_col_being_dealloced_not_returned_by_alloc,($__internal_1_$__cuda_sm10x_tcgen05_guardrail_trap_phase_invalid_during_alloc - $__internal_0_$__cuda_sm10x_tcgen05_guardrail_trap_col_being_dealloced_not_returned_by_alloc)
$__internal_0_$__cuda_sm10x_tcgen05_guardrail_trap_col_being_dealloced_not_returned_by_alloc:
[----:B------:R-:W-:Y:S05]  /*76c0*/  BPT.TRAP 0x1 ;  /* 0x000000040000795c */ /* 0x000fea0000300000 */
[----:B------:R-:W-:-:S04]  /*76d0*/  HFMA2 R3, -RZ, RZ, 0, 0 ;  /* 0x00000000ff037431 */ /* 0x000fc800000001ff */
[----:B------:R-:W-:Y:S05]  /*76e0*/  RET.REL.NODEC R2 `(attn_fwd) ;  /* 0xffffff8802447950 */ /* 0x000fea0003c3ffff */
        .weak           $__internal_1_$__cuda_sm10x_tcgen05_guardrail_trap_phase_invalid_during_alloc
        .type           $__internal_1_$__cuda_sm10x_tcgen05_guardrail_trap_phase_invalid_during_alloc,@function
        .size           $__internal_1_$__cuda_sm10x_tcgen05_guardrail_trap_phase_invalid_during_alloc,($__internal_2_$__cuda_sm10x_tcgen05_guardrail_trap_unallocated_columns_being_dealloced - $__internal_1_$__cuda_sm10x_tcgen05_guardrail_trap_phase_invalid_during_alloc)
$__internal_1_$__cuda_sm10x_tcgen05_guardrail_trap_phase_invalid_during_alloc:
[----:B------:R-:W-:Y:S05]  /*76f0*/  BPT.TRAP 0x1 ;  /* 0x000000040000795c */ /* 0x000fea0000300000 */
[----:B------:R-:W-:-:S04]  /*7700*/  MOV R3, 0x0 ;  /* 0x0000000000037802 */ /* 0x000fc80000000f00 */
[----:B------:R-:W-:Y:S05]  /*7710*/  RET.REL.NODEC R2 `(attn_fwd) ;  /* 0xffffff8802387950 */ /* 0x000fea0003c3ffff */
        .weak           $__internal_2_$__cuda_sm10x_tcgen05_guardrail_trap_unallocated_columns_being_dealloced
        .type           $__internal_2_$__cuda_sm10x_tcgen05_guardrail_trap_unallocated_columns_being_dealloced,@function
        .size           $__internal_2_$__cuda_sm10x_tcgen05_guardrail_trap_unallocated_columns_being_dealloced,(.L_x_27 - $__internal_2_$__cuda_sm10x_tcgen05_guardrail_trap_unallocated_columns_being_dealloced)
$__internal_2_$__cuda_sm10x_tcgen05_guardrail_trap_unallocated_columns_being_dealloced:
[----:B------:R-:W-:Y:S05]  /*7720*/  BPT.TRAP 0x1 ;  /* 0x000000040000795c */ /* 0x000fea0000300000 */
[----:B------:R-:W-:-:S04]  /*7730*/  HFMA2 R3, -RZ, RZ, 0, 0 ;  /* 0x00000000ff037431 */ /* 0x000fc800000001ff */
[----:B------:R-:W-:Y:S05]  /*7740*/  RET.REL.NODEC R2 `(attn_fwd) ;  /* 0xffffff88022c7950 */ /* 0x000fea0003c3ffff */
.L_x_24:
[----:B------:R-:W-:-:S00]  /*7750*/  BRA `(.L_x_24) ;  /* 0xfffffffc00fc7947 */ /* 0x000fc0000383ffff */
[----:B------:R-:W-:-:S00]  /*7760*/  NOP ;  /* 0x0000000000007918 */ /* 0x000fc00000000000 */
        /* <DEDUP_REMOVED lines=9> */
.L_x_27:


//--------------------- .nv.global.init           --------------------------
	.section	.nv.global.init,"aw",@progbits
.nv.global.init:
	.type		_$_str,@object
	.size		_$_str,(.L_3 - _$_str)
_$_str:
        /*0000*/ 	.byte	0x5f, 0x5f, 0x43, 0x55, 0x44, 0x41, 0x5f, 0x46, 0x54, 0x5a, 0x00
.L_3:


//--------------------- .nv.shared.attn_fwd       --------------------------
	.section	.nv.shared.attn_fwd,"aw",@nobits
	.sectionflags	@""
	.align	16
	.zero		1024


//--------------------- .nv.shared.reserved.0     --------------------------
	.section	.nv.shared.reserved.0,"aw",@nobits
	.align	8
	.weak		__nv_reservedSMEM_offset_0_alias
	.size		__nv_reservedSMEM_offset_0_alias, 0, 64
	.other		__nv_reservedSMEM_offset_0_alias,@"STO_CUDA_RESERVED_SHARED STV_DEFAULT"
__nv_reservedSMEM_offset_0_alias:
	.zero		0
.nv.shared.reserved.0:
	.zero		64
	.weak		__nv_reservedSMEM_allocation_phase
	.type		__nv_reservedSMEM_allocation_phase,@object
	.size		__nv_reservedSMEM_allocation_phase,(.L_0 - __nv_reservedSMEM_allocation_phase)
__nv_reservedSMEM_allocation_phase:
	.zero		1
.L_0:
	.zero		7
	.weak		__nv_reservedSMEM_devtool_atexit_pc
	.type		__nv_reservedSMEM_devtool_atexit_pc,@object
	.size		__nv_reservedSMEM_devtool_atexit_pc,(__nv_reservedSMEM_allocation_mask - __nv_reservedSMEM_devtool_atexit_pc)
__nv_reservedSMEM_devtool_atexit_pc:
	.zero		8
	.weak		__nv_reservedSMEM_allocation_mask
	.type		__nv_reservedSMEM_allocation_mask,@object
	.size		__nv_reservedSMEM_allocation_mask,(.L_2 - __nv_reservedSMEM_allocation_mask)
__nv_reservedSMEM_allocation_mask:
	.zero		4
.L_2:


//--------------------- .nv.constant0.attn_fwd    --------------------------
	.section	.nv.constant0.attn_fwd,"a",@progbits
	.sectionflags	@""
	.align	4
.nv.constant0.attn_fwd:
	.zero		1032


//--------------------- SYMBOLS --------------------------

	.type		.nv.reservedSmem.offset0,@object
	.size		.nv.reservedSmem.offset0,0x4
	.type		.nv.reservedSmem.cap,@object
	.size		.nv.reservedSmem.cap,0x4
